//
// Generated by NVIDIA NVVM Compiler
//
// Compiler Build ID: CL-36424714
// Cuda compilation tools, release 13.0, V13.0.88
// Based on NVVM 20.0.0
//

.version 9.0
.target sm_100
.address_size 64

	// .globl	_Z20cycfold_multichannelPK6float2S1_PKdS3_iiiiiPS_S4_S4_Pj

.visible .entry _Z20cycfold_multichannelPK6float2S1_PKdS3_iiiiiPS_S4_S4_Pj(
	.param .u64 .ptr .align 1 _Z20cycfold_multichannelPK6float2S1_PKdS3_iiiiiPS_S4_S4_Pj_param_0,
	.param .u64 .ptr .align 1 _Z20cycfold_multichannelPK6float2S1_PKdS3_iiiiiPS_S4_S4_Pj_param_1,
	.param .u64 .ptr .align 1 _Z20cycfold_multichannelPK6float2S1_PKdS3_iiiiiPS_S4_S4_Pj_param_2,
	.param .u64 .ptr .align 1 _Z20cycfold_multichannelPK6float2S1_PKdS3_iiiiiPS_S4_S4_Pj_param_3,
	.param .u32 _Z20cycfold_multichannelPK6float2S1_PKdS3_iiiiiPS_S4_S4_Pj_param_4,
	.param .u32 _Z20cycfold_multichannelPK6float2S1_PKdS3_iiiiiPS_S4_S4_Pj_param_5,
	.param .u32 _Z20cycfold_multichannelPK6float2S1_PKdS3_iiiiiPS_S4_S4_Pj_param_6,
	.param .u32 _Z20cycfold_multichannelPK6float2S1_PKdS3_iiiiiPS_S4_S4_Pj_param_7,
	.param .u32 _Z20cycfold_multichannelPK6float2S1_PKdS3_iiiiiPS_S4_S4_Pj_param_8,
	.param .u64 .ptr .align 1 _Z20cycfold_multichannelPK6float2S1_PKdS3_iiiiiPS_S4_S4_Pj_param_9,
	.param .u64 .ptr .align 1 _Z20cycfold_multichannelPK6float2S1_PKdS3_iiiiiPS_S4_S4_Pj_param_10,
	.param .u64 .ptr .align 1 _Z20cycfold_multichannelPK6float2S1_PKdS3_iiiiiPS_S4_S4_Pj_param_11,
	.param .u64 .ptr .align 1 _Z20cycfold_multichannelPK6float2S1_PKdS3_iiiiiPS_S4_S4_Pj_param_12
)
{
	.reg .pred 	%p<33>;
	.reg .b32 	%r<116>;
	.reg .b32 	%f<400>;
	.reg .b64 	%rd<79>;
	.reg .b64 	%fd<16>;

	ld.param.u64 	%rd9, [_Z20cycfold_multichannelPK6float2S1_PKdS3_iiiiiPS_S4_S4_Pj_param_0];
	ld.param.u64 	%rd10, [_Z20cycfold_multichannelPK6float2S1_PKdS3_iiiiiPS_S4_S4_Pj_param_1];
	ld.param.u64 	%rd11, [_Z20cycfold_multichannelPK6float2S1_PKdS3_iiiiiPS_S4_S4_Pj_param_2];
	ld.param.u64 	%rd12, [_Z20cycfold_multichannelPK6float2S1_PKdS3_iiiiiPS_S4_S4_Pj_param_3];
	ld.param.u32 	%r61, [_Z20cycfold_multichannelPK6float2S1_PKdS3_iiiiiPS_S4_S4_Pj_param_4];
	ld.param.u32 	%r62, [_Z20cycfold_multichannelPK6float2S1_PKdS3_iiiiiPS_S4_S4_Pj_param_5];
	ld.param.u32 	%r63, [_Z20cycfold_multichannelPK6float2S1_PKdS3_iiiiiPS_S4_S4_Pj_param_6];
	ld.param.u32 	%r64, [_Z20cycfold_multichannelPK6float2S1_PKdS3_iiiiiPS_S4_S4_Pj_param_7];
	ld.param.u32 	%r65, [_Z20cycfold_multichannelPK6float2S1_PKdS3_iiiiiPS_S4_S4_Pj_param_8];
	ld.param.u64 	%rd14, [_Z20cycfold_multichannelPK6float2S1_PKdS3_iiiiiPS_S4_S4_Pj_param_10];
	ld.param.u64 	%rd15, [_Z20cycfold_multichannelPK6float2S1_PKdS3_iiiiiPS_S4_S4_Pj_param_11];
	ld.param.u64 	%rd16, [_Z20cycfold_multichannelPK6float2S1_PKdS3_iiiiiPS_S4_S4_Pj_param_12];
	mov.u32 	%r1, %tid.x;
	mov.u32 	%r67, %ntid.x;
	mov.u32 	%r68, %ctaid.x;
	mul.lo.s32 	%r2, %r68, %r67;
	add.s32 	%r3, %r2, %r1;
	mov.u32 	%r4, %ctaid.y;
	mov.u32 	%r5, %ctaid.z;
	sub.s32 	%r6, %r61, %r62;
	setp.lt.s32 	%p1, %r65, 1;
	mov.b32 	%r113, 0;
	mov.f32 	%f382, 0f00000000;
	mov.f32 	%f383, %f382;
	mov.f32 	%f384, %f382;
	mov.f32 	%f385, %f382;
	mov.f32 	%f386, %f382;
	mov.f32 	%f387, %f382;
	@%p1 bra 	$L__BB0_29;
	mul.lo.s32 	%r70, %r61, %r5;
	mul.lo.s32 	%r71, %r70, %r65;
	cvt.s64.s32 	%rd17, %r71;
	shr.u32 	%r72, %r62, 31;
	add.s32 	%r73, %r62, %r72;
	shr.s32 	%r74, %r73, 1;
	cvt.s64.s32 	%rd18, %r74;
	add.s64 	%rd1, %rd17, %rd18;
	cvt.rn.f64.s32 	%fd1, %r63;
	shr.u32 	%r75, %r64, 31;
	add.s32 	%r76, %r64, %r75;
	shr.s32 	%r77, %r76, 1;
	sub.s32 	%r7, %r3, %r77;
	sub.s32 	%r78, %r1, %r77;
	add.s32 	%r79, %r78, %r2;
	add.s32 	%r8, %r79, 3;
	cvta.to.global.u64 	%rd2, %rd11;
	cvta.to.global.u64 	%rd3, %rd12;
	cvta.to.global.u64 	%rd4, %rd9;
	cvta.to.global.u64 	%rd5, %rd10;
	mov.f32 	%f387, 0f00000000;
	mov.b32 	%r93, 0;
	cvt.rn.f64.s32 	%fd5, %r6;
	cvt.rn.f64.u32 	%fd10, %r4;
	mov.u32 	%r113, %r93;
	mov.f32 	%f386, %f387;
	mov.f32 	%f385, %f387;
	mov.f32 	%f384, %f387;
	mov.f32 	%f383, %f387;
	mov.f32 	%f382, %f387;
$L__BB0_2:
	cvt.u64.u32 	%rd6, %r93;
	mul.wide.u32 	%rd19, %r93, 8;
	add.s64 	%rd20, %rd3, %rd19;
	ld.global.f64 	%fd2, [%rd20];
	mul.f64 	%fd6, %fd2, %fd5;
	div.rn.f64 	%fd7, %fd6, %fd1;
	add.f64 	%fd8, %fd7, 0d4000000000000000;
	cvt.rzi.s32.f64 	%r11, %fd8;
	setp.lt.s32 	%p2, %r11, 1;
	@%p2 bra 	$L__BB0_28;
	mul.lo.s32 	%r81, %r93, %r61;
	cvt.s64.s32 	%rd21, %r81;
	add.s64 	%rd22, %rd1, %rd21;
	shl.b64 	%rd23, %rd22, 3;
	add.s64 	%rd7, %rd4, %rd23;
	add.s64 	%rd8, %rd5, %rd23;
	rcp.rn.f64 	%fd3, %fd2;
	shl.b64 	%rd24, %rd6, 3;
	add.s64 	%rd25, %rd2, %rd24;
	ld.global.f64 	%fd9, [%rd25];
	sub.f64 	%fd4, %fd10, %fd9;
	mov.b32 	%r95, 0;
$L__BB0_4:
	cvt.rn.f64.u32 	%fd11, %r95;
	fma.rn.f64 	%fd12, %fd1, %fd11, %fd4;
	fma.rn.f64 	%fd13, %fd3, %fd12, 0d3FE0000000000000;
	cvt.rzi.s32.f64 	%r82, %fd13;
	add.f64 	%fd14, %fd12, 0d3FF0000000000000;
	fma.rn.f64 	%fd15, %fd3, %fd14, 0d3FE0000000000000;
	cvt.rzi.s32.f64 	%r83, %fd15;
	max.s32 	%r84, %r82, 0;
	max.s32 	%r85, %r83, 0;
	min.s32 	%r111, %r84, %r6;
	min.s32 	%r15, %r85, %r6;
	setp.ge.s32 	%p3, %r84, %r15;
	@%p3 bra 	$L__BB0_27;
	sub.s32 	%r16, %r15, %r111;
	and.b32  	%r17, %r16, 3;
	sub.s32 	%r87, %r111, %r15;
	setp.gt.u32 	%p4, %r87, -4;
	@%p4 bra 	$L__BB0_17;
	add.s32 	%r99, %r111, 1;
	add.s32 	%r98, %r8, %r111;
	and.b32  	%r88, %r16, -4;
	neg.s32 	%r97, %r88;
$L__BB0_7:
	.pragma "nounroll";
	add.s32 	%r25, %r99, -1;
	add.s32 	%r26, %r98, -3;
	setp.lt.s32 	%p5, %r26, 0;
	setp.ge.s32 	%p6, %r26, %r6;
	or.pred  	%p7, %p5, %p6;
	@%p7 bra 	$L__BB0_9;
	mul.wide.s32 	%rd26, %r25, 8;
	add.s64 	%rd27, %rd7, %rd26;
	ld.global.v2.f32 	{%f142, %f143}, [%rd27];
	mul.wide.u32 	%rd28, %r26, 8;
	add.s64 	%rd29, %rd7, %rd28;
	ld.global.v2.f32 	{%f144, %f145}, [%rd29];
	add.s64 	%rd30, %rd8, %rd26;
	ld.global.v2.f32 	{%f146, %f147}, [%rd30];
	add.s64 	%rd31, %rd8, %rd28;
	ld.global.v2.f32 	{%f148, %f149}, [%rd31];
	mul.f32 	%f150, %f143, %f145;
	fma.rn.f32 	%f151, %f142, %f144, %f150;
	add.f32 	%f386, %f386, %f151;
	mul.f32 	%f152, %f143, %f144;
	mul.f32 	%f153, %f142, %f145;
	sub.f32 	%f154, %f152, %f153;
	add.f32 	%f387, %f387, %f154;
	mul.f32 	%f155, %f147, %f149;
	fma.rn.f32 	%f156, %f146, %f148, %f155;
	add.f32 	%f384, %f384, %f156;
	mul.f32 	%f157, %f147, %f148;
	mul.f32 	%f158, %f146, %f149;
	sub.f32 	%f159, %f157, %f158;
	add.f32 	%f385, %f385, %f159;
	mul.f32 	%f160, %f143, %f149;
	fma.rn.f32 	%f161, %f142, %f148, %f160;
	add.f32 	%f382, %f382, %f161;
	mul.f32 	%f162, %f143, %f148;
	mul.f32 	%f163, %f142, %f149;
	sub.f32 	%f164, %f162, %f163;
	add.f32 	%f383, %f383, %f164;
	add.s32 	%r113, %r113, 1;
$L__BB0_9:
	add.s32 	%r29, %r98, -2;
	setp.lt.s32 	%p8, %r29, 0;
	setp.ge.s32 	%p9, %r29, %r6;
	or.pred  	%p10, %p8, %p9;
	@%p10 bra 	$L__BB0_11;
	mul.wide.s32 	%rd32, %r25, 8;
	add.s64 	%rd33, %rd7, %rd32;
	ld.global.v2.f32 	{%f165, %f166}, [%rd33+8];
	mul.wide.u32 	%rd34, %r29, 8;
	add.s64 	%rd35, %rd7, %rd34;
	ld.global.v2.f32 	{%f167, %f168}, [%rd35];
	add.s64 	%rd36, %rd8, %rd32;
	ld.global.v2.f32 	{%f169, %f170}, [%rd36+8];
	add.s64 	%rd37, %rd8, %rd34;
	ld.global.v2.f32 	{%f171, %f172}, [%rd37];
	mul.f32 	%f173, %f166, %f168;
	fma.rn.f32 	%f174, %f165, %f167, %f173;
	add.f32 	%f386, %f386, %f174;
	mul.f32 	%f175, %f166, %f167;
	mul.f32 	%f176, %f165, %f168;
	sub.f32 	%f177, %f175, %f176;
	add.f32 	%f387, %f387, %f177;
	mul.f32 	%f178, %f170, %f172;
	fma.rn.f32 	%f179, %f169, %f171, %f178;
	add.f32 	%f384, %f384, %f179;
	mul.f32 	%f180, %f170, %f171;
	mul.f32 	%f181, %f169, %f172;
	sub.f32 	%f182, %f180, %f181;
	add.f32 	%f385, %f385, %f182;
	mul.f32 	%f183, %f166, %f172;
	fma.rn.f32 	%f184, %f165, %f171, %f183;
	add.f32 	%f382, %f382, %f184;
	mul.f32 	%f185, %f166, %f171;
	mul.f32 	%f186, %f165, %f172;
	sub.f32 	%f187, %f185, %f186;
	add.f32 	%f383, %f383, %f187;
	add.s32 	%r113, %r113, 1;
$L__BB0_11:
	add.s32 	%r32, %r98, -1;
	setp.lt.s32 	%p11, %r32, 0;
	setp.ge.s32 	%p12, %r32, %r6;
	or.pred  	%p13, %p11, %p12;
	@%p13 bra 	$L__BB0_13;
	mul.wide.s32 	%rd38, %r25, 8;
	add.s64 	%rd39, %rd7, %rd38;
	ld.global.v2.f32 	{%f188, %f189}, [%rd39+16];
	mul.wide.u32 	%rd40, %r32, 8;
	add.s64 	%rd41, %rd7, %rd40;
	ld.global.v2.f32 	{%f190, %f191}, [%rd41];
	add.s64 	%rd42, %rd8, %rd38;
	ld.global.v2.f32 	{%f192, %f193}, [%rd42+16];
	add.s64 	%rd43, %rd8, %rd40;
	ld.global.v2.f32 	{%f194, %f195}, [%rd43];
	mul.f32 	%f196, %f189, %f191;
	fma.rn.f32 	%f197, %f188, %f190, %f196;
	add.f32 	%f386, %f386, %f197;
	mul.f32 	%f198, %f189, %f190;
	mul.f32 	%f199, %f188, %f191;
	sub.f32 	%f200, %f198, %f199;
	add.f32 	%f387, %f387, %f200;
	mul.f32 	%f201, %f193, %f195;
	fma.rn.f32 	%f202, %f192, %f194, %f201;
	add.f32 	%f384, %f384, %f202;
	mul.f32 	%f203, %f193, %f194;
	mul.f32 	%f204, %f192, %f195;
	sub.f32 	%f205, %f203, %f204;
	add.f32 	%f385, %f385, %f205;
	mul.f32 	%f206, %f189, %f195;
	fma.rn.f32 	%f207, %f188, %f194, %f206;
	add.f32 	%f382, %f382, %f207;
	mul.f32 	%f208, %f189, %f194;
	mul.f32 	%f209, %f188, %f195;
	sub.f32 	%f210, %f208, %f209;
	add.f32 	%f383, %f383, %f210;
	add.s32 	%r113, %r113, 1;
$L__BB0_13:
	setp.lt.s32 	%p14, %r98, 0;
	setp.ge.s32 	%p15, %r98, %r6;
	or.pred  	%p16, %p14, %p15;
	@%p16 bra 	$L__BB0_15;
	mul.wide.s32 	%rd44, %r25, 8;
	add.s64 	%rd45, %rd7, %rd44;
	ld.global.v2.f32 	{%f211, %f212}, [%rd45+24];
	mul.wide.u32 	%rd46, %r98, 8;
	add.s64 	%rd47, %rd7, %rd46;
	ld.global.v2.f32 	{%f213, %f214}, [%rd47];
	add.s64 	%rd48, %rd8, %rd44;
	ld.global.v2.f32 	{%f215, %f216}, [%rd48+24];
	add.s64 	%rd49, %rd8, %rd46;
	ld.global.v2.f32 	{%f217, %f218}, [%rd49];
	mul.f32 	%f219, %f212, %f214;
	fma.rn.f32 	%f220, %f211, %f213, %f219;
	add.f32 	%f386, %f386, %f220;
	mul.f32 	%f221, %f212, %f213;
	mul.f32 	%f222, %f211, %f214;
	sub.f32 	%f223, %f221, %f222;
	add.f32 	%f387, %f387, %f223;
	mul.f32 	%f224, %f216, %f218;
	fma.rn.f32 	%f225, %f215, %f217, %f224;
	add.f32 	%f384, %f384, %f225;
	mul.f32 	%f226, %f216, %f217;
	mul.f32 	%f227, %f215, %f218;
	sub.f32 	%f228, %f226, %f227;
	add.f32 	%f385, %f385, %f228;
	mul.f32 	%f229, %f212, %f218;
	fma.rn.f32 	%f230, %f211, %f217, %f229;
	add.f32 	%f382, %f382, %f230;
	mul.f32 	%f231, %f212, %f217;
	mul.f32 	%f232, %f211, %f218;
	sub.f32 	%f233, %f231, %f232;
	add.f32 	%f383, %f383, %f233;
	add.s32 	%r113, %r113, 1;
$L__BB0_15:
	add.s32 	%r99, %r99, 4;
	add.s32 	%r98, %r98, 4;
	add.s32 	%r97, %r97, 4;
	setp.ne.s32 	%p17, %r97, 0;
	@%p17 bra 	$L__BB0_7;
	add.s32 	%r111, %r99, -1;
$L__BB0_17:
	setp.eq.s32 	%p18, %r17, 0;
	@%p18 bra 	$L__BB0_27;
	setp.eq.s32 	%p19, %r17, 1;
	@%p19 bra 	$L__BB0_24;
	add.s32 	%r44, %r7, %r111;
	setp.lt.s32 	%p20, %r44, 0;
	setp.ge.s32 	%p21, %r44, %r6;
	or.pred  	%p22, %p20, %p21;
	@%p22 bra 	$L__BB0_21;
	mul.wide.s32 	%rd50, %r111, 8;
	add.s64 	%rd51, %rd7, %rd50;
	ld.global.v2.f32 	{%f235, %f236}, [%rd51];
	mul.wide.u32 	%rd52, %r44, 8;
	add.s64 	%rd53, %rd7, %rd52;
	ld.global.v2.f32 	{%f237, %f238}, [%rd53];
	add.s64 	%rd54, %rd8, %rd50;
	ld.global.v2.f32 	{%f239, %f240}, [%rd54];
	add.s64 	%rd55, %rd8, %rd52;
	ld.global.v2.f32 	{%f241, %f242}, [%rd55];
	mul.f32 	%f243, %f236, %f238;
	fma.rn.f32 	%f244, %f235, %f237, %f243;
	add.f32 	%f386, %f386, %f244;
	mul.f32 	%f245, %f236, %f237;
	mul.f32 	%f246, %f235, %f238;
	sub.f32 	%f247, %f245, %f246;
	add.f32 	%f387, %f387, %f247;
	mul.f32 	%f248, %f240, %f242;
	fma.rn.f32 	%f249, %f239, %f241, %f248;
	add.f32 	%f384, %f384, %f249;
	mul.f32 	%f250, %f240, %f241;
	mul.f32 	%f251, %f239, %f242;
	sub.f32 	%f252, %f250, %f251;
	add.f32 	%f385, %f385, %f252;
	mul.f32 	%f253, %f236, %f242;
	fma.rn.f32 	%f254, %f235, %f241, %f253;
	add.f32 	%f382, %f382, %f254;
	mul.f32 	%f255, %f236, %f241;
	mul.f32 	%f256, %f235, %f242;
	sub.f32 	%f257, %f255, %f256;
	add.f32 	%f383, %f383, %f257;
	add.s32 	%r113, %r113, 1;
$L__BB0_21:
	add.s32 	%r47, %r44, 1;
	setp.lt.s32 	%p23, %r47, 0;
	setp.ge.s32 	%p24, %r47, %r6;
	or.pred  	%p25, %p23, %p24;
	@%p25 bra 	$L__BB0_23;
	mul.wide.s32 	%rd56, %r111, 8;
	add.s64 	%rd57, %rd7, %rd56;
	ld.global.v2.f32 	{%f258, %f259}, [%rd57+8];
	mul.wide.u32 	%rd58, %r47, 8;
	add.s64 	%rd59, %rd7, %rd58;
	ld.global.v2.f32 	{%f260, %f261}, [%rd59];
	add.s64 	%rd60, %rd8, %rd56;
	ld.global.v2.f32 	{%f262, %f263}, [%rd60+8];
	add.s64 	%rd61, %rd8, %rd58;
	ld.global.v2.f32 	{%f264, %f265}, [%rd61];
	mul.f32 	%f266, %f259, %f261;
	fma.rn.f32 	%f267, %f258, %f260, %f266;
	add.f32 	%f386, %f386, %f267;
	mul.f32 	%f268, %f259, %f260;
	mul.f32 	%f269, %f258, %f261;
	sub.f32 	%f270, %f268, %f269;
	add.f32 	%f387, %f387, %f270;
	mul.f32 	%f271, %f263, %f265;
	fma.rn.f32 	%f272, %f262, %f264, %f271;
	add.f32 	%f384, %f384, %f272;
	mul.f32 	%f273, %f263, %f264;
	mul.f32 	%f274, %f262, %f265;
	sub.f32 	%f275, %f273, %f274;
	add.f32 	%f385, %f385, %f275;
	mul.f32 	%f276, %f259, %f265;
	fma.rn.f32 	%f277, %f258, %f264, %f276;
	add.f32 	%f382, %f382, %f277;
	mul.f32 	%f278, %f259, %f264;
	mul.f32 	%f279, %f258, %f265;
	sub.f32 	%f280, %f278, %f279;
	add.f32 	%f383, %f383, %f280;
	add.s32 	%r113, %r113, 1;
$L__BB0_23:
	add.s32 	%r111, %r111, 2;
$L__BB0_24:
	and.b32  	%r90, %r16, 1;
	setp.eq.b32 	%p26, %r90, 1;
	not.pred 	%p27, %p26;
	@%p27 bra 	$L__BB0_27;
	add.s32 	%r54, %r7, %r111;
	setp.lt.s32 	%p28, %r54, 0;
	setp.ge.s32 	%p29, %r54, %r6;
	or.pred  	%p30, %p28, %p29;
	@%p30 bra 	$L__BB0_27;
	mul.wide.s32 	%rd62, %r111, 8;
	add.s64 	%rd63, %rd7, %rd62;
	ld.global.v2.f32 	{%f281, %f282}, [%rd63];
	mul.wide.u32 	%rd64, %r54, 8;
	add.s64 	%rd65, %rd7, %rd64;
	ld.global.v2.f32 	{%f283, %f284}, [%rd65];
	add.s64 	%rd66, %rd8, %rd62;
	ld.global.v2.f32 	{%f285, %f286}, [%rd66];
	add.s64 	%rd67, %rd8, %rd64;
	ld.global.v2.f32 	{%f287, %f288}, [%rd67];
	mul.f32 	%f289, %f282, %f284;
	fma.rn.f32 	%f290, %f281, %f283, %f289;
	add.f32 	%f386, %f386, %f290;
	mul.f32 	%f291, %f282, %f283;
	mul.f32 	%f292, %f281, %f284;
	sub.f32 	%f293, %f291, %f292;
	add.f32 	%f387, %f387, %f293;
	mul.f32 	%f294, %f286, %f288;
	fma.rn.f32 	%f295, %f285, %f287, %f294;
	add.f32 	%f384, %f384, %f295;
	mul.f32 	%f296, %f286, %f287;
	mul.f32 	%f297, %f285, %f288;
	sub.f32 	%f298, %f296, %f297;
	add.f32 	%f385, %f385, %f298;
	mul.f32 	%f299, %f282, %f288;
	fma.rn.f32 	%f300, %f281, %f287, %f299;
	add.f32 	%f382, %f382, %f300;
	mul.f32 	%f301, %f282, %f287;
	mul.f32 	%f302, %f281, %f288;
	sub.f32 	%f303, %f301, %f302;
	add.f32 	%f383, %f383, %f303;
	add.s32 	%r113, %r113, 1;
$L__BB0_27:
	add.s32 	%r95, %r95, 1;
	setp.ne.s32 	%p31, %r95, %r11;
	@%p31 bra 	$L__BB0_4;
$L__BB0_28:
	add.s32 	%r93, %r93, 1;
	setp.ne.s32 	%p32, %r93, %r65;
	@%p32 bra 	$L__BB0_2;
$L__BB0_29:
	ld.param.u64 	%rd78, [_Z20cycfold_multichannelPK6float2S1_PKdS3_iiiiiPS_S4_S4_Pj_param_9];
	cvta.to.global.u64 	%rd68, %rd78;
	cvta.to.global.u64 	%rd69, %rd14;
	cvta.to.global.u64 	%rd70, %rd15;
	cvta.to.global.u64 	%rd71, %rd16;
	mad.lo.s32 	%r91, %r63, %r5, %r4;
	mad.lo.s32 	%r92, %r91, %r64, %r3;
	mul.wide.s32 	%rd72, %r92, 8;
	add.s64 	%rd73, %rd68, %rd72;
	st.global.v2.f32 	[%rd73], {%f386, %f387};
	add.s64 	%rd74, %rd69, %rd72;
	st.global.v2.f32 	[%rd74], {%f384, %f385};
	add.s64 	%rd75, %rd70, %rd72;
	st.global.v2.f32 	[%rd75], {%f382, %f383};
	mul.wide.s32 	%rd76, %r92, 4;
	add.s64 	%rd77, %rd71, %rd76;
	st.global.u32 	[%rd77], %r113;
	ret;

}


// ===== COMPILED SASS (sm_100) =====

	.target	sm_100

	.elftype	@"ET_EXEC"


//--------------------- .note.nv.tkinfo           --------------------------
	.section	.note.nv.tkinfo,"",@"SHT_NOTE"
	.sectionflags	@"SHF_NOTE_NV_TKINFO"
	.tkinfo
        /*0018*/ 	.word	0x00000002
        /*0030*/ 	.string	""
        /*0030*/ 	.string	"ptxas"
        /*0030*/ 	.string	"Cuda compilation tools, release 13.0, V13.0.88"
        /*0030*/ 	.string	"Build cuda_13.0.r13.0/compiler.36424714_0"
        /*0030*/ 	.string	"-arch sm_100 -m 64 "



//--------------------- .note.nv.cuinfo           --------------------------
	.section	.note.nv.cuinfo,"",@"SHT_NOTE"
	.sectionflags	@"SHF_NOTE_NV_CUINFO"
        /*0018*/ 	.short	0x0002
        /*001a*/ 	.short	0x0064
        /*001c*/ 	.short	0x0082
	.zero		2


//--------------------- .nv.info                  --------------------------
	.section	.nv.info,"",@"SHT_CUDA_INFO"
	.align	4


	//----- nvinfo : EIATTR_REGCOUNT
	.align		4
        /*0000*/ 	.byte	0x04, 0x2f
        /*0002*/ 	.short	(.L_1 - .L_0)
	.align		4
.L_0:
        /*0004*/ 	.word	index@(_Z20cycfold_multichannelPK6float2S1_PKdS3_iiiiiPS_S4_S4_Pj)
        /*0008*/ 	.word	0x00000028


	//----- nvinfo : EIATTR_FRAME_SIZE
	.align		4
.L_1:
        /*000c*/ 	.byte	0x04, 0x11
        /*000e*/ 	.short	(.L_3 - .L_2)
	.align		4
.L_2:
        /*0010*/ 	.word	index@($__internal_1_$__cuda_sm20_div_rn_f64_full)
        /*0014*/ 	.word	0x00000000


	//----- nvinfo : EIATTR_FRAME_SIZE
	.align		4
.L_3:
        /*0018*/ 	.byte	0x04, 0x11
        /*001a*/ 	.short	(.L_5 - .L_4)
	.align		4
.L_4:
        /*001c*/ 	.word	index@($__internal_0_$__cuda_sm20_dblrcp_rn_slowpath_v3)
        /*0020*/ 	.word	0x00000000


	//----- nvinfo : EIATTR_FRAME_SIZE
	.align		4
.L_5:
        /*0024*/ 	.byte	0x04, 0x11
        /*0026*/ 	.short	(.L_7 - .L_6)
	.align		4
.L_6:
        /*0028*/ 	.word	index@(_Z20cycfold_multichannelPK6float2S1_PKdS3_iiiiiPS_S4_S4_Pj)
        /*002c*/ 	.word	0x00000000


	//----- nvinfo : EIATTR_MIN_STACK_SIZE
	.align		4
.L_7:
        /*0030*/ 	.byte	0x04, 0x12
        /*0032*/ 	.short	(.L_9 - .L_8)
	.align		4
.L_8:
        /*0034*/ 	.word	index@(_Z20cycfold_multichannelPK6float2S1_PKdS3_iiiiiPS_S4_S4_Pj)
        /*0038*/ 	.word	0x00000000
.L_9:


//--------------------- .nv.compat                --------------------------
	.section	.nv.compat,"",@"SHT_CUDA_COMPAT_INFO"
	.align	4
        /*0000*/ 	.byte	0x02, 0x09, 0x00, 0x00, 0x02, 0x02, 0x01, 0x00, 0x02, 0x05, 0x05, 0x00, 0x03, 0x07, 0x01, 0x01
        /*0010*/ 	.byte	0x02, 0x03, 0x00, 0x00, 0x02, 0x06, 0x01, 0x00, 0x04, 0x0b, 0x08, 0x00, 0x01, 0x00, 0x00, 0x00
        /*0020*/ 	.byte	0x00, 0x00, 0x00, 0x00


//--------------------- .nv.info._Z20cycfold_multichannelPK6float2S1_PKdS3_iiiiiPS_S4_S4_Pj --------------------------
	.section	.nv.info._Z20cycfold_multichannelPK6float2S1_PKdS3_iiiiiPS_S4_S4_Pj,"",@"SHT_CUDA_INFO"
	.sectionflags	@""
	.align	4


	//----- nvinfo : EIATTR_CUDA_API_VERSION
	.align		4
        /*0000*/ 	.byte	0x04, 0x37
        /*0002*/ 	.short	(.L_11 - .L_10)
.L_10:
        /*0004*/ 	.word	0x00000082


	//----- nvinfo : EIATTR_KPARAM_INFO
	.align		4
.L_11:
        /*0008*/ 	.byte	0x04, 0x17
        /*000a*/ 	.short	(.L_13 - .L_12)
.L_12:
        /*000c*/ 	.word	0x00000000
        /*0010*/ 	.short	0x000c
        /*0012*/ 	.short	0x0050
        /*0014*/ 	.byte	0x00, 0xf5, 0x21, 0x00


	//----- nvinfo : EIATTR_KPARAM_INFO
	.align		4
.L_13:
        /*0018*/ 	.byte	0x04, 0x17
        /*001a*/ 	.short	(.L_15 - .L_14)
.L_14:
        /*001c*/ 	.word	0x00000000
        /*0020*/ 	.short	0x000b
        /*0022*/ 	.short	0x0048
        /*0024*/ 	.byte	0x00, 0xf5, 0x21, 0x00


	//----- nvinfo : EIATTR_KPARAM_INFO
	.align		4
.L_15:
        /*0028*/ 	.byte	0x04, 0x17
        /*002a*/ 	.short	(.L_17 - .L_16)
.L_16:
        /*002c*/ 	.word	0x00000000
        /*0030*/ 	.short	0x000a
        /*0032*/ 	.short	0x0040
        /*0034*/ 	.byte	0x00, 0xf5, 0x21, 0x00


	//----- nvinfo : EIATTR_KPARAM_INFO
	.align		4
.L_17:
        /*0038*/ 	.byte	0x04, 0x17
        /*003a*/ 	.short	(.L_19 - .L_18)
.L_18:
        /*003c*/ 	.word	0x00000000
        /*0040*/ 	.short	0x0009
        /*0042*/ 	.short	0x0038
        /*0044*/ 	.byte	0x00, 0xf5, 0x21, 0x00


	//----- nvinfo : EIATTR_KPARAM_INFO
	.align		4
.L_19:
        /*0048*/ 	.byte	0x04, 0x17
        /*004a*/ 	.short	(.L_21 - .L_20)
.L_20:
        /*004c*/ 	.word	0x00000000
        /*0050*/ 	.short	0x0008
        /*0052*/ 	.short	0x0030
        /*0054*/ 	.byte	0x00, 0xf0, 0x11, 0x00


	//----- nvinfo : EIATTR_KPARAM_INFO
	.align		4
.L_21:
        /*0058*/ 	.byte	0x04, 0x17
        /*005a*/ 	.short	(.L_23 - .L_22)
.L_22:
        /*005c*/ 	.word	0x00000000
        /*0060*/ 	.short	0x0007
        /*0062*/ 	.short	0x002c
        /*0064*/ 	.byte	0x00, 0xf0, 0x11, 0x00


	//----- nvinfo : EIATTR_KPARAM_INFO
	.align		4
.L_23:
        /*0068*/ 	.byte	0x04, 0x17
        /*006a*/ 	.short	(.L_25 - .L_24)
.L_24:
        /*006c*/ 	.word	0x00000000
        /*0070*/ 	.short	0x0006
        /*0072*/ 	.short	0x0028
        /*0074*/ 	.byte	0x00, 0xf0, 0x11, 0x00


	//----- nvinfo : EIATTR_KPARAM_INFO
	.align		4
.L_25:
        /*0078*/ 	.byte	0x04, 0x17
        /*007a*/ 	.short	(.L_27 - .L_26)
.L_26:
        /*007c*/ 	.word	0x00000000
        /*0080*/ 	.short	0x0005
        /*0082*/ 	.short	0x0024
        /*0084*/ 	.byte	0x00, 0xf0, 0x11, 0x00


	//----- nvinfo : EIATTR_KPARAM_INFO
	.align		4
.L_27:
        /*0088*/ 	.byte	0x04, 0x17
        /*008a*/ 	.short	(.L_29 - .L_28)
.L_28:
        /*008c*/ 	.word	0x00000000
        /*0090*/ 	.short	0x0004
        /*0092*/ 	.short	0x0020
        /*0094*/ 	.byte	0x00, 0xf0, 0x11, 0x00


	//----- nvinfo : EIATTR_KPARAM_INFO
	.align		4
.L_29:
        /*0098*/ 	.byte	0x04, 0x17
        /*009a*/ 	.short	(.L_31 - .L_30)
.L_30:
        /*009c*/ 	.word	0x00000000
        /*00a0*/ 	.short	0x0003
        /*00a2*/ 	.short	0x0018
        /*00a4*/ 	.byte	0x00, 0xf5, 0x21, 0x00


	//----- nvinfo : EIATTR_KPARAM_INFO
	.align		4
.L_31:
        /*00a8*/ 	.byte	0x04, 0x17
        /*00aa*/ 	.short	(.L_33 - .L_32)
.L_32:
        /*00ac*/ 	.word	0x00000000
        /*00b0*/ 	.short	0x0002
        /*00b2*/ 	.short	0x0010
        /*00b4*/ 	.byte	0x00, 0xf5, 0x21, 0x00


	//----- nvinfo : EIATTR_KPARAM_INFO
	.align		4
.L_33:
        /*00b8*/ 	.byte	0x04, 0x17
        /*00ba*/ 	.short	(.L_35 - .L_34)
.L_34:
        /*00bc*/ 	.word	0x00000000
        /*00c0*/ 	.short	0x0001
        /*00c2*/ 	.short	0x0008
        /*00c4*/ 	.byte	0x00, 0xf5, 0x21, 0x00


	//----- nvinfo : EIATTR_KPARAM_INFO
	.align		4
.L_35:
        /*00c8*/ 	.byte	0x04, 0x17
        /*00ca*/ 	.short	(.L_37 - .L_36)
.L_36:
        /*00cc*/ 	.word	0x00000000
        /*00d0*/ 	.short	0x0000
        /*00d2*/ 	.short	0x0000
        /*00d4*/ 	.byte	0x00, 0xf5, 0x21, 0x00


	//----- nvinfo : EIATTR_SPARSE_MMA_MASK
	.align		4
.L_37:
        /*00d8*/ 	.byte	0x03, 0x50
        /*00da*/ 	.short	0x0000


	//----- nvinfo : EIATTR_MAXREG_COUNT
	.align		4
        /*00dc*/ 	.byte	0x03, 0x1b
        /*00de*/ 	.short	0x00ff


	//----- nvinfo : EIATTR_MERCURY_ISA_VERSION
	.align		4
        /*00e0*/ 	.byte	0x03, 0x5f
        /*00e2*/ 	.short	0x0101


	//----- nvinfo : EIATTR_VRC_CTA_INIT_COUNT
	.align		4
        /*00e4*/ 	.byte	0x02, 0x4a
	.zero		1
	.zero		1


	//----- nvinfo : EIATTR_EXIT_INSTR_OFFSETS
	.align		4
        /*00e8*/ 	.byte	0x04, 0x1c
        /*00ea*/ 	.short	(.L_39 - .L_38)


	//   ....[0]....
.L_38:
        /*00ec*/ 	.word	0x00001810


	//----- nvinfo : EIATTR_CRS_STACK_SIZE
	.align		4
.L_39:
        /*00f0*/ 	.byte	0x04, 0x1e
        /*00f2*/ 	.short	(.L_41 - .L_40)
.L_40:
        /*00f4*/ 	.word	0x00000000


	//----- nvinfo : EIATTR_CBANK_PARAM_SIZE
	.align		4
.L_41:
        /*00f8*/ 	.byte	0x03, 0x19
        /*00fa*/ 	.short	0x0058


	//----- nvinfo : EIATTR_PARAM_CBANK
	.align		4
        /*00fc*/ 	.byte	0x04, 0x0a
        /*00fe*/ 	.short	(.L_43 - .L_42)
	.align		4
.L_42:
        /*0100*/ 	.word	index@(.nv.constant0._Z20cycfold_multichannelPK6float2S1_PKdS3_iiiiiPS_S4_S4_Pj)
        /*0104*/ 	.short	0x0380
        /*0106*/ 	.short	0x0058


	//----- nvinfo : EIATTR_SW_WAR
	.align		4
.L_43:
        /*0108*/ 	.byte	0x04, 0x36
        /*010a*/ 	.short	(.L_45 - .L_44)
.L_44:
        /*010c*/ 	.word	0x00000008
.L_45:


//--------------------- .nv.callgraph             --------------------------
	.section	.nv.callgraph,"",@"SHT_CUDA_CALLGRAPH"
	.align	4
	.sectionentsize	8
	.align		4
        /*0000*/ 	.word	0x00000000
	.align		4
        /*0004*/ 	.word	0xffffffff
	.align		4
        /*0008*/ 	.word	0x00000000
	.align		4
        /*000c*/ 	.word	0xfffffffe
	.align		4
        /*0010*/ 	.word	0x00000000
	.align		4
        /*0014*/ 	.word	0xfffffffd
	.align		4
        /*0018*/ 	.word	0x00000000
	.align		4
        /*001c*/ 	.word	0xfffffffc


//--------------------- .text._Z20cycfold_multichannelPK6float2S1_PKdS3_iiiiiPS_S4_S4_Pj --------------------------
	.section	.text._Z20cycfold_multichannelPK6float2S1_PKdS3_iiiiiPS_S4_S4_Pj,"ax",@progbits
	.align	128
        .global         _Z20cycfold_multichannelPK6float2S1_PKdS3_iiiiiPS_S4_S4_Pj
        .type           _Z20cycfold_multichannelPK6float2S1_PKdS3_iiiiiPS_S4_S4_Pj,@function
        .size           _Z20cycfold_multichannelPK6float2S1_PKdS3_iiiiiPS_S4_S4_Pj,(.L_x_33 - _Z20cycfold_multichannelPK6float2S1_PKdS3_iiiiiPS_S4_S4_Pj)
        .other          _Z20cycfold_multichannelPK6float2S1_PKdS3_iiiiiPS_S4_S4_Pj,@"STO_CUDA_ENTRY STV_DEFAULT"
_Z20cycfold_multichannelPK6float2S1_PKdS3_iiiiiPS_S4_S4_Pj:
.text._Z20cycfold_multichannelPK6float2S1_PKdS3_iiiiiPS_S4_S4_Pj:
[----:B------:R-:W-:Y:S01]  /*0000*/  LDC R1, c[0x0][0x37c] ;  /* 0x0000df00ff017b82 */ /* 0x000fe20000000800 */
[----:B------:R-:W0:Y:S07]  /*0010*/  S2R R2, SR_TID.X ;  /* 0x0000000000027919 */ /* 0x000e2e0000002100 */
[----:B------:R-:W1:Y:S01]  /*0020*/  S2UR UR5, SR_CTAID.X ;  /* 0x00000000000579c3 */ /* 0x000e620000002500 */
[----:B------:R-:W2:Y:S01]  /*0030*/  LDCU UR6, c[0x0][0x3b0] ;  /* 0x00007600ff0677ac */ /* 0x000ea20008000800 */
[----:B------:R-:W-:Y:S01]  /*0040*/  HFMA2 R5, -RZ, RZ, 0, 0 ;  /* 0x00000000ff057431 */ /* 0x000fe200000001ff */
[----:B------:R-:W3:Y:S01]  /*0050*/  S2R R7, SR_CTAID.Z ;  /* 0x0000000000077919 */ /* 0x000ee20000002700 */
[----:B------:R-:W-:Y:S01]  /*0060*/  CS2R R18, SRZ ;  /* 0x0000000000127805 */ /* 0x000fe2000001ff00 */
[----:B------:R-:W1:Y:S01]  /*0070*/  LDCU UR4, c[0x0][0x360] ;  /* 0x00006c00ff0477ac */ /* 0x000e620008000800 */
[----:B------:R-:W-:-:S02]  /*0080*/  CS2R R14, SRZ ;  /* 0x00000000000e7805 */ /* 0x000fc4000001ff00 */
[----:B------:R-:W-:Y:S01]  /*0090*/  CS2R R16, SRZ ;  /* 0x0000000000107805 */ /* 0x000fe2000001ff00 */
[----:B------:R-:W4:Y:S01]  /*00a0*/  S2UR UR10, SR_CTAID.Y ;  /* 0x00000000000a79c3 */ /* 0x000f220000002600 */
[----:B------:R-:W0:Y:S01]  /*00b0*/  LDCU.64 UR8, c[0x0][0x358] ;  /* 0x00006b00ff0877ac */ /* 0x000e220008000a00 */
[----:B--2---:R-:W-:Y:S02]  /*00c0*/  UISETP.GE.AND UP0, UPT, UR6, 0x1, UPT ;  /* 0x000000010600788c */ /* 0x004fe4000bf06270 */
[----:B-1----:R-:W-:-:S06]  /*00d0*/  UIMAD UR4, UR4, UR5, URZ ;  /* 0x00000005040472a4 */ /* 0x002fcc000f8e02ff */
[----:B0-----:R-:W-:Y:S01]  /*00e0*/  IADD3 R4, PT, PT, R2, UR4, RZ ;  /* 0x0000000402047c10 */ /* 0x001fe2000fffe0ff */
[----:B------:R-:W-:Y:S06]  /*00f0*/  BRA.U !UP0, `(.L_x_0) ;  /* 0x0000001508887547 */ /* 0x000fec000b800000 */
[----:B------:R-:W0:Y:S01]  /*0100*/  LDC R0, c[0x0][0x3ac] ;  /* 0x0000eb00ff007b82 */ /* 0x000e220000000800 */
[----:B------:R-:W1:Y:S01]  /*0110*/  LDCU.64 UR6, c[0x0][0x3a0] ;  /* 0x00007400ff0677ac */ /* 0x000e620008000a00 */
[----:B------:R-:W-:Y:S02]  /*0120*/  MOV R3, RZ ;  /* 0x000000ff00037202 */ /* 0x000fe40000000f00 */
[----:B------:R-:W-:Y:S02]  /*0130*/  CS2R R16, SRZ ;  /* 0x0000000000107805 */ /* 0x000fe4000001ff00 */
[----:B------:R-:W-:Y:S02]  /*0140*/  MOV R5, RZ ;  /* 0x000000ff00057202 */ /* 0x000fe40000000f00 */
[----:B------:R-:W-:Y:S02]  /*0150*/  CS2R R14, SRZ ;  /* 0x00000000000e7805 */ /* 0x000fe4000001ff00 */
[----:B------:R-:W-:Y:S01]  /*0160*/  CS2R R18, SRZ ;  /* 0x0000000000127805 */ /* 0x000fe2000001ff00 */
[----:B-1----:R-:W-:Y:S01]  /*0170*/  UIADD3 UR5, UPT, UPT, UR6, -UR7, URZ ;  /* 0x8000000706057290 */ /* 0x002fe2000fffe0ff */
[----:B0-----:R-:W-:-:S04]  /*0180*/  LEA.HI R0, R0, R0, RZ, 0x1 ;  /* 0x0000000000007211 */ /* 0x001fc800078f08ff */
[----:B------:R-:W-:-:S04]  /*0190*/  SHF.R.S32.HI R9, RZ, 0x1, R0 ;  /* 0x00000001ff097819 */ /* 0x000fc80000011400 */
[----:B------:R-:W-:Y:S02]  /*01a0*/  IADD3 R0, PT, PT, R2, UR4, -R9 ;  /* 0x0000000402007c10 */ /* 0x000fe4000fffe809 */
[----:B------:R-:W-:Y:S02]  /*01b0*/  IADD3 R2, PT, PT, R4, -R9, RZ ;  /* 0x8000000904027210 */ /* 0x000fe40007ffe0ff */
[----:B------:R-:W-:-:S07]  /*01c0*/  IADD3 R0, PT, PT, R0, 0x3, RZ ;  /* 0x0000000300007810 */ /* 0x000fce0007ffe0ff */
.L_x_22:
[----:B------:R-:W0:Y:S01]  /*01d0*/  LDC.64 R8, c[0x0][0x398] ;  /* 0x0000e600ff087b82 */ /* 0x000e220000000a00 */
[----:B------:R-:W1:Y:S01]  /*01e0*/  LDCU UR4, c[0x0][0x3a8] ;  /* 0x00007500ff0477ac */ /* 0x000e620008000800 */
[----:B0-----:R-:W-:-:S06]  /*01f0*/  IMAD.WIDE.U32 R8, R3, 0x8, R8 ;  /* 0x0000000803087825 */ /* 0x001fcc00078e0008 */
[----:B------:R-:W2:Y:S01]  /*0200*/  LDG.E.64 R8, desc[UR8][R8.64] ;  /* 0x0000000808087981 */ /* 0x000ea2000c1e1b00 */
[----:B-1----:R-:W0:Y:S01]  /*0210*/  I2F.F64 R26, UR4 ;  /* 0x00000004001a7d12 */ /* 0x002e220008201c00 */
[----:B------:R-:W-:-:S07]  /*0220*/  MOV R10, 0x1 ;  /* 0x00000001000a7802 */ /* 0x000fce0000000f00 */
[----:B------:R-:W2:Y:S08]  /*0230*/  I2F.F64 R22, UR5 ;  /* 0x0000000500167d12 */ /* 0x000eb00008201c00 */
[----:B0-----:R-:W0:Y:S02]  /*0240*/  MUFU.RCP64H R11, R27 ;  /* 0x0000001b000b7308 */ /* 0x001e240000001800 */
[----:B0-----:R-:W-:-:S08]  /*0250*/  DFMA R12, -R26, R10, 1 ;  /* 0x3ff000001a0c742b */ /* 0x001fd0000000010a */
[----:B------:R-:W-:-:S08]  /*0260*/  DFMA R12, R12, R12, R12 ;  /* 0x0000000c0c0c722b */ /* 0x000fd0000000000c */
[----:B------:R-:W-:-:S08]  /*0270*/  DFMA R10, R10, R12, R10 ;  /* 0x0000000c0a0a722b */ /* 0x000fd0000000000a */
[----:B------:R-:W-:-:S08]  /*0280*/  DFMA R20, -R26, R10, 1 ;  /* 0x3ff000001a14742b */ /* 0x000fd0000000010a */
[----:B------:R-:W-:Y:S02]  /*0290*/  DFMA R10, R10, R20, R10 ;  /* 0x000000140a0a722b */ /* 0x000fe4000000000a */
[----:B--2---:R-:W-:-:S08]  /*02a0*/  DMUL R12, R22, R8 ;  /* 0x00000008160c7228 */ /* 0x004fd00000000000 */
[----:B------:R-:W-:Y:S02]  /*02b0*/  DMUL R20, R12, R10 ;  /* 0x0000000a0c147228 */ /* 0x000fe40000000000 */
[----:B------:R-:W-:-:S06]  /*02c0*/  FSETP.GEU.AND P1, PT, |R13|, 6.5827683646048100446e-37, PT ;  /* 0x036000000d00780b */ /* 0x000fcc0003f2e200 */
[----:B------:R-:W-:-:S08]  /*02d0*/  DFMA R22, -R26, R20, R12 ;  /* 0x000000141a16722b */ /* 0x000fd0000000010c */
[----:B------:R-:W-:-:S10]  /*02e0*/  DFMA R10, R10, R22, R20 ;  /* 0x000000160a0a722b */ /* 0x000fd40000000014 */
[----:B------:R-:W-:-:S05]  /*02f0*/  FFMA R6, RZ, R27, R11 ;  /* 0x0000001bff067223 */ /* 0x000fca000000000b */
[----:B------:R-:W-:-:S13]  /*0300*/  FSETP.GT.AND P0, PT, |R6|, 1.469367938527859385e-39, PT ;  /* 0x001000000600780b */ /* 0x000fda0003f04200 */
[----:B------:R-:W-:Y:S05]  /*0310*/  @P0 BRA P1, `(.L_x_1) ;  /* 0x0000000000080947 */ /* 0x000fea0000800000 */
[----:B------:R-:W-:-:S07]  /*0320*/  MOV R32, 0x340 ;  /* 0x0000034000207802 */ /* 0x000fce0000000f00 */
[----:B---34-:R-:W-:Y:S05]  /*0330*/  CALL.REL.NOINC `($__internal_1_$__cuda_sm20_div_rn_f64_full) ;  /* 0x0000001400d47944 */ /* 0x018fea0003c00000 */
.L_x_1:
[----:B------:R-:W-:-:S06]  /*0340*/  DADD R10, R10, 2 ;  /* 0x400000000a0a7429 */ /* 0x000fcc0000000000 */
[----:B------:R-:W0:Y:S02]  /*0350*/  F2I.F64.TRUNC R6, R10 ;  /* 0x0000000a00067311 */ /* 0x000e24000030d100 */
[----:B0-----:R-:W-:-:S13]  /*0360*/  ISETP.GE.AND P0, PT, R6, 0x1, PT ;  /* 0x000000010600780c */ /* 0x001fda0003f06270 */
[----:B------:R-:W-:Y:S05]  /*0370*/  @!P0 BRA `(.L_x_2) ;  /* 0x0000001000d88947 */ /* 0x000fea0003800000 */
[----:B------:R-:W0:Y:S01]  /*0380*/  MUFU.RCP64H R11, R9 ;  /* 0x00000009000b7308 */ /* 0x000e220000001800 */
[----:B------:R-:W1:Y:S01]  /*0390*/  LDCU.64 UR12, c[0x0][0x3a0] ;  /* 0x00007400ff0c77ac */ /* 0x000e620008000a00 */
[----:B------:R-:W-:Y:S01]  /*03a0*/  IADD3 R10, PT, PT, R9, 0x300402, RZ ;  /* 0x00300402090a7810 */ /* 0x000fe20007ffe0ff */
[----:B------:R-:W2:Y:S01]  /*03b0*/  LDCU UR7, c[0x0][0x3b0] ;  /* 0x00007600ff0777ac */ /* 0x000ea20008000800 */
[----:B------:R-:W5:Y:S04]  /*03c0*/  LDCU UR6, c[0x0][0x3a0] ;  /* 0x00007400ff0677ac */ /* 0x000f680008000800 */
[----:B0-----:R-:W-:Y:S01]  /*03d0*/  DFMA R12, -R8, R10, 1 ;  /* 0x3ff00000080c742b */ /* 0x001fe2000000010a */
[----:B-1----:R-:W-:Y:S01]  /*03e0*/  ULEA.HI UR4, UR13, UR13, URZ, 0x1 ;  /* 0x0000000d0d047291 */ /* 0x002fe2000f8f08ff */
[----:B---3--:R-:W-:Y:S01]  /*03f0*/  IMAD R20, R7, UR12, RZ ;  /* 0x0000000c07147c24 */ /* 0x008fe2000f8e02ff */
[----:B------:R-:W0:Y:S03]  /*0400*/  LDCU.128 UR12, c[0x0][0x380] ;  /* 0x00007000ff0c77ac */ /* 0x000e260008000c00 */
[----:B--2---:R-:W-:Y:S01]  /*0410*/  IMAD R20, R20, UR7, RZ ;  /* 0x0000000714147c24 */ /* 0x004fe2000f8e02ff */
[----:B------:R-:W-:Y:S01]  /*0420*/  USHF.R.S32.HI UR4, URZ, 0x1, UR4 ;  /* 0x00000001ff047899 */ /* 0x000fe20008011404 */
[----:B------:R-:W-:Y:S01]  /*0430*/  DFMA R34, R12, R12, R12 ;  /* 0x0000000c0c22722b */ /* 0x000fe2000000000c */
[----:B-----5:R-:W-:-:S02]  /*0440*/  IMAD R12, R3, UR6, RZ ;  /* 0x00000006030c7c24 */ /* 0x020fc4000f8e02ff */
[----:B------:R-:W-:Y:S02]  /*0450*/  USHF.R.S32.HI UR7, URZ, 0x1f, UR4 ;  /* 0x0000001fff077899 */ /* 0x000fe40008011404 */
[----:B------:R-:W-:-:S03]  /*0460*/  IADD3 R13, P0, PT, R20, UR4, RZ ;  /* 0x00000004140d7c10 */ /* 0x000fc6000ff1e0ff */
[----:B------:R-:W-:Y:S01]  /*0470*/  DFMA R34, R10, R34, R10 ;  /* 0x000000220a22722b */ /* 0x000fe2000000000a */
[----:B------:R-:W-:Y:S02]  /*0480*/  LEA.HI.X.SX32 R21, R20, UR7, 0x1, P0 ;  /* 0x0000000714157c11 */ /* 0x000fe400080f0eff */
[----:B------:R-:W-:-:S04]  /*0490*/  IADD3 R11, P0, PT, R12, R13, RZ ;  /* 0x0000000d0c0b7210 */ /* 0x000fc80007f1e0ff */
[----:B------:R-:W-:Y:S01]  /*04a0*/  LEA.HI.X.SX32 R20, R12, R21, 0x1, P0 ;  /* 0x000000150c147211 */ /* 0x000fe200000f0eff */
[----:B------:R-:W-:Y:S01]  /*04b0*/  DFMA R12, -R8, R34, 1 ;  /* 0x3ff00000080c742b */ /* 0x000fe20000000122 */
[----:B------:R-:W-:Y:S02]  /*04c0*/  FSETP.GEU.AND P0, PT, |R10|, 5.8789094863358348022e-39, PT ;  /* 0x004004020a00780b */ /* 0x000fe40003f0e200 */
[C---:B------:R-:W-:Y:S02]  /*04d0*/  SHF.L.U32 R30, R11.reuse, 0x3, RZ ;  /* 0x000000030b1e7819 */ /* 0x040fe400000006ff */
[----:B------:R-:W-:Y:S02]  /*04e0*/  SHF.L.U64.HI R11, R11, 0x3, R20 ;  /* 0x000000030b0b7819 */ /* 0x000fe40000010214 */
[C---:B0-----:R-:W-:Y:S01]  /*04f0*/  IADD3 R32, P1, PT, R30.reuse, UR12, RZ ;  /* 0x0000000c1e207c10 */ /* 0x041fe2000ff3e0ff */
[----:B------:R-:W-:Y:S01]  /*0500*/  DFMA R34, R34, R12, R34 ;  /* 0x0000000c2222722b */ /* 0x000fe20000000022 */
[----:B------:R-:W-:-:S02]  /*0510*/  IADD3 R30, P2, PT, R30, UR14, RZ ;  /* 0x0000000e1e1e7c10 */ /* 0x000fc4000ff5e0ff */
[C---:B------:R-:W-:Y:S02]  /*0520*/  IADD3.X R33, PT, PT, R11.reuse, UR13, RZ, P1, !PT ;  /* 0x0000000d0b217c10 */ /* 0x040fe40008ffe4ff */
[----:B------:R-:W-:Y:S01]  /*0530*/  IADD3.X R31, PT, PT, R11, UR15, RZ, P2, !PT ;  /* 0x0000000f0b1f7c10 */ /* 0x000fe200097fe4ff */
[----:B------:R-:W-:Y:S08]  /*0540*/  @P0 BRA `(.L_x_3) ;  /* 0x0000000000100947 */ /* 0x000ff00003800000 */
[----:B------:R-:W-:-:S04]  /*0550*/  LOP3.LUT R10, R9, 0x7fffffff, RZ, 0xc0, !PT ;  /* 0x7fffffff090a7812 */ /* 0x000fc800078ec0ff */
[----:B------:R-:W-:Y:S02]  /*0560*/  IADD3 R20, PT, PT, R10, -0x100000, RZ ;  /* 0xfff000000a147810 */ /* 0x000fe40007ffe0ff */
[----:B------:R-:W-:-:S07]  /*0570*/  MOV R10, 0x590 ;  /* 0x00000590000a7802 */ /* 0x000fce0000000f00 */
[----:B----4-:R-:W-:Y:S05]  /*0580*/  CALL.REL.NOINC `($__internal_0_$__cuda_sm20_dblrcp_rn_slowpath_v3) ;  /* 0x0000001000a47944 */ /* 0x010fea0003c00000 */
.L_x_3:
[----:B------:R-:W0:Y:S02]  /*0590*/  LDC.64 R8, c[0x0][0x390] ;  /* 0x0000e400ff087b82 */ /* 0x000e240000000a00 */
[----:B0-----:R-:W-:-:S04]  /*05a0*/  LEA R8, P0, R3, R8, 0x3 ;  /* 0x0000000803087211 */ /* 0x001fc800078018ff */
[----:B------:R-:W-:-:S05]  /*05b0*/  LEA.HI.X R9, R3, R9, RZ, 0x3, P0 ;  /* 0x0000000903097211 */ /* 0x000fca00000f1cff */
[----:B------:R-:W2:Y:S01]  /*05c0*/  LDG.E.64 R28, desc[UR8][R8.64] ;  /* 0x00000008081c7981 */ /* 0x000ea2000c1e1b00 */
[----:B----4-:R-:W2:Y:S01]  /*05d0*/  I2F.F64.U32 R10, UR10 ;  /* 0x0000000a000a7d12 */ /* 0x010ea20008201800 */
[----:B------:R-:W-:Y:S01]  /*05e0*/  UMOV UR4, URZ ;  /* 0x000000ff00047c82 */ /* 0x000fe20008000000 */
[----:B--2---:R-:W-:-:S11]  /*05f0*/  DADD R28, R10, -R28 ;  /* 0x000000000a1c7229 */ /* 0x004fd6000000081c */
.L_x_21:
[----:B------:R-:W0:Y:S01]  /*0600*/  I2F.F64.U32 R8, UR4 ;  /* 0x0000000400087d12 */ /* 0x000e220008201800 */
[----:B------:R-:W-:-:S06]  /*0610*/  UIADD3 UR4, UPT, UPT, UR4, 0x1, URZ ;  /* 0x0000000104047890 */ /* 0x000fcc000fffe0ff */
[----:B------:R-:W-:Y:S01]  /*0620*/  ISETP.NE.AND P2, PT, R6, UR4, PT ;  /* 0x0000000406007c0c */ /* 0x000fe2000bf45270 */
[----:B0-----:R-:W-:-:S08]  /*0630*/  DFMA R8, R26, R8, R28 ;  /* 0x000000081a08722b */ /* 0x001fd0000000001c */
[C---:B------:R-:W-:Y:S02]  /*0640*/  DADD R10, R8.reuse, 1 ;  /* 0x3ff00000080a7429 */ /* 0x040fe40000000000 */
[----:B------:R-:W-:-:S06]  /*0650*/  DFMA R8, R8, R34, 0.5 ;  /* 0x3fe000000808742b */ /* 0x000fcc0000000022 */
[----:B------:R-:W-:-:S04]  /*0660*/  DFMA R10, R10, R34, 0.5 ;  /* 0x3fe000000a0a742b */ /* 0x000fc80000000022 */
[----:B------:R-:W0:Y:S08]  /*0670*/  F2I.F64.TRUNC R8, R8 ;  /* 0x0000000800087311 */ /* 0x000e30000030d100 */
[----:B------:R-:W1:Y:S01]  /*0680*/  F2I.F64.TRUNC R10, R10 ;  /* 0x0000000a000a7311 */ /* 0x000e62000030d100 */
[----:B0-----:R-:W-:Y:S02]  /*0690*/  VIMNMX R25, PT, PT, RZ, R8, !PT ;  /* 0x00000008ff197248 */ /* 0x001fe40007fe0100 */
[----:B-1----:R-:W-:-:S04]  /*06a0*/  VIMNMX R12, PT, PT, RZ, R10, !PT ;  /* 0x0000000aff0c7248 */ /* 0x002fc80007fe0100 */
[----:B------:R-:W-:-:S04]  /*06b0*/  VIMNMX R12, PT, PT, R12, UR5, PT ;  /* 0x000000050c0c7c48 */ /* 0x000fc8000bfe0100 */
[----:B------:R-:W-:-:S13]  /*06c0*/  ISETP.GE.AND P0, PT, R25, R12, PT ;  /* 0x0000000c1900720c */ /* 0x000fda0003f06270 */
[----:B------:R-:W-:Y:S05]  /*06d0*/  @P0 BRA `(.L_x_4) ;  /* 0x0000000c00fc0947 */ /* 0x000fea0003800000 */
[----:B------:R-:W-:-:S04]  /*06e0*/  VIMNMX R25, PT, PT, R25, UR5, PT ;  /* 0x0000000519197c48 */ /* 0x000fc8000bfe0100 */
[----:B------:R-:W-:-:S04]  /*06f0*/  IADD3 R8, PT, PT, -R12, R25, RZ ;  /* 0x000000190c087210 */ /* 0x000fc80007ffe1ff */
[----:B------:R-:W-:Y:S02]  /*0700*/  ISETP.GT.U32.AND P0, PT, R8, -0x4, PT ;  /* 0xfffffffc0800780c */ /* 0x000fe40003f04070 */
[----:B------:R-:W-:-:S11]  /*0710*/  IADD3 R8, PT, PT, R12, -R25, RZ ;  /* 0x800000190c087210 */ /* 0x000fd60007ffe0ff */
[----:B------:R-:W-:Y:S05]  /*0720*/  @P0 BRA `(.L_x_5) ;  /* 0x0000000800380947 */ /* 0x000fea0003800000 */
[----:B------:R-:W-:Y:S02]  /*0730*/  LOP3.LUT R11, R8, 0xfffffffc, RZ, 0xc0, !PT ;  /* 0xfffffffc080b7812 */ /* 0x000fe400078ec0ff */
[----:B------:R-:W-:Y:S02]  /*0740*/  IADD3 R9, PT, PT, R25, 0x1, RZ ;  /* 0x0000000119097810 */ /* 0x000fe40007ffe0ff */
[----:B------:R-:W-:Y:S02]  /*0750*/  IADD3 R10, PT, PT, R0, R25, RZ ;  /* 0x00000019000a7210 */ /* 0x000fe40007ffe0ff */
[----:B------:R-:W-:-:S07]  /*0760*/  IADD3 R11, PT, PT, -R11, RZ, RZ ;  /* 0x000000ff0b0b7210 */ /* 0x000fce0007ffe1ff */
.L_x_14:
[----:B------:R-:W-:Y:S01]  /*0770*/  IADD3 R25, PT, PT, R10, -0x3, RZ ;  /* 0xfffffffd0a197810 */ /* 0x000fe20007ffe0ff */
[----:B------:R-:W-:Y:S01]  /*0780*/  BSSY.RECONVERGENT B0, `(.L_x_6) ;  /* 0x0000020000007945 */ /* 0x000fe20003800200 */
[----:B------:R-:W-:Y:S02]  /*0790*/  IADD3 R12, PT, PT, R9, -0x1, RZ ;  /* 0xffffffff090c7810 */ /* 0x000fe40007ffe0ff */
[----:B------:R-:W-:-:S04]  /*07a0*/  ISETP.GE.AND P0, PT, R25, UR5, PT ;  /* 0x0000000519007c0c */ /* 0x000fc8000bf06270 */
[----:B------:R-:W-:-:S13]  /*07b0*/  ISETP.LT.OR P0, PT, R25, RZ, P0 ;  /* 0x000000ff1900720c */ /* 0x000fda0000701670 */
[----:B------:R-:W-:Y:S05]  /*07c0*/  @P0 BRA `(.L_x_7) ;  /* 0x00000000006c0947 */ /* 0x000fea0003800000 */
[----:B------:R-:W-:-:S04]  /*07d0*/  IMAD.WIDE R20, R12, 0x8, R32 ;  /* 0x000000080c147825 */ /* 0x000fc800078e0220 */
[----:B------:R-:W-:Y:S02]  /*07e0*/  IMAD.WIDE.U32 R36, R25, 0x8, R32 ;  /* 0x0000000819247825 */ /* 0x000fe400078e0020 */
[----:B------:R-:W2:Y:S04]  /*07f0*/  LDG.E.64 R20, desc[UR8][R20.64] ;  /* 0x0000000814147981 */ /* 0x000ea8000c1e1b00 */
[----:B------:R-:W2:Y:S02]  /*0800*/  LDG.E.64 R22, desc[UR8][R36.64] ;  /* 0x0000000824167981 */ /* 0x000ea4000c1e1b00 */
[-C--:B--2---:R-:W-:Y:S01]  /*0810*/  FMUL R24, R20, R23.reuse ;  /* 0x0000001714187220 */ /* 0x084fe20000400000 */
[----:B------:R-:W-:-:S03]  /*0820*/  FMUL R13, R21, R23 ;  /* 0x00000017150d7220 */ /* 0x000fc60000400000 */
[-C--:B------:R-:W-:Y:S01]  /*0830*/  FFMA R24, R21, R22.reuse, -R24 ;  /* 0x0000001615187223 */ /* 0x080fe20000000818 */
[----:B------:R-:W-:Y:S01]  /*0840*/  FFMA R13, R20, R22, R13 ;  /* 0x00000016140d7223 */ /* 0x000fe2000000000d */
[----:B------:R-:W-:-:S04]  /*0850*/  IMAD.WIDE R22, R12, 0x8, R30 ;  /* 0x000000080c167825 */ /* 0x000fc800078e021e */
[----:B------:R-:W-:Y:S01]  /*0860*/  FADD R17, R17, R24 ;  /* 0x0000001811117221 */ /* 0x000fe20000000000 */
[----:B------:R-:W-:Y:S01]  /*0870*/  FADD R16, R16, R13 ;  /* 0x0000000d10107221 */ /* 0x000fe20000000000 */
[----:B------:R-:W-:Y:S01]  /*0880*/  IMAD.WIDE.U32 R24, R25, 0x8, R30 ;  /* 0x0000000819187825 */ /* 0x000fe200078e001e */
[----:B------:R-:W2:Y:S05]  /*0890*/  LDG.E.64 R22, desc[UR8][R22.64] ;  /* 0x0000000816167981 */ /* 0x000eaa000c1e1b00 */
[----:B------:R-:W2:Y:S01]  /*08a0*/  LDG.E.64 R24, desc[UR8][R24.64] ;  /* 0x0000000818187981 */ /* 0x000ea2000c1e1b00 */
[----:B------:R-:W-:Y:S01]  /*08b0*/  IADD3 R5, PT, PT, R5, 0x1, RZ ;  /* 0x0000000105057810 */ /* 0x000fe20007ffe0ff */
[-C--:B--2---:R-:W-:Y:S01]  /*08c0*/  FMUL R13, R23, R25.reuse ;  /* 0x00000019170d7220 */ /* 0x084fe20000400000 */
[-C--:B------:R-:W-:Y:S01]  /*08d0*/  FMUL R36, R22, R25.reuse ;  /* 0x0000001916247220 */ /* 0x080fe20000400000 */
[----:B------:R-:W-:-:S02]  /*08e0*/  FMUL R37, R20, R25 ;  /* 0x0000001914257220 */ /* 0x000fc40000400000 */
[-C--:B------:R-:W-:Y:S01]  /*08f0*/  FFMA R13, R22, R24.reuse, R13 ;  /* 0x00000018160d7223 */ /* 0x080fe2000000000d */
[----:B------:R-:W-:-:S03]  /*0900*/  FFMA R36, R23, R24, -R36 ;  /* 0x0000001817247223 */ /* 0x000fc60000000824 */
[----:B------:R-:W-:Y:S01]  /*0910*/  FADD R14, R14, R13 ;  /* 0x0000000d0e0e7221 */ /* 0x000fe20000000000 */
[----:B------:R-:W-:Y:S01]  /*0920*/  FMUL R13, R21, R25 ;  /* 0x00000019150d7220 */ /* 0x000fe20000400000 */
[----:B------:R-:W-:-:S03]  /*0930*/  FADD R15, R15, R36 ;  /* 0x000000240f0f7221 */ /* 0x000fc60000000000 */
[-C--:B------:R-:W-:Y:S01]  /*0940*/  FFMA R13, R20, R24.reuse, R13 ;  /* 0x00000018140d7223 */ /* 0x080fe2000000000d */
[----:B------:R-:W-:-:S03]  /*0950*/  FFMA R20, R21, R24, -R37 ;  /* 0x0000001815147223 */ /* 0x000fc60000000825 */
[----:B------:R-:W-:Y:S01]  /*0960*/  FADD R18, R18, R13 ;  /* 0x0000000d12127221 */ /* 0x000fe20000000000 */
[----:B------:R-:W-:-:S07]  /*0970*/  FADD R19, R19, R20 ;  /* 0x0000001413137221 */ /* 0x000fce0000000000 */
.L_x_7:
[----:B------:R-:W-:Y:S05]  /*0980*/  BSYNC.RECONVERGENT B0 ;  /* 0x0000000000007941 */ /* 0x000fea0003800200 */
.L_x_6:
[----:B------:R-:W-:Y:S01]  /*0990*/  IADD3 R25, PT, PT, R10, -0x2, RZ ;  /* 0xfffffffe0a197810 */ /* 0x000fe20007ffe0ff */
[----:B------:R-:W-:Y:S03]  /*09a0*/  BSSY.RECONVERGENT B0, `(.L_x_8) ;  /* 0x000001f000007945 */ /* 0x000fe60003800200 */
        /* <DEDUP_REMOVED lines=30> */
.L_x_9:
[----:B------:R-:W-:Y:S05]  /*0b90*/  BSYNC.RECONVERGENT B0 ;  /* 0x0000000000007941 */ /* 0x000fea0003800200 */
.L_x_8:
[C---:B------:R-:W-:Y:S01]  /*0ba0*/  IADD3 R25, PT, PT, R10.reuse, -0x1, RZ ;  /* 0xffffffff0a197810 */ /* 0x040fe20007ffe0ff */
[----:B------:R-:W-:Y:S01]  /*0bb0*/  BSSY.RECONVERGENT B0, `(.L_x_10) ;  /* 0x0000023000007945 */ /* 0x000fe20003800200 */
[----:B------:R-:W-:Y:S02]  /*0bc0*/  IADD3 R11, PT, PT, R11, 0x4, RZ ;  /* 0x000000040b0b7810 */ /* 0x000fe40007ffe0ff */
[C---:B------:R-:W-:Y:S02]  /*0bd0*/  ISETP.GE.AND P1, PT, R25.reuse, UR5, PT ;  /* 0x0000000519007c0c */ /* 0x040fe4000bf26270 */
[----:B------:R-:W-:Y:S02]  /*0be0*/  ISETP.GE.AND P0, PT, R10, UR5, PT ;  /* 0x000000050a007c0c */ /* 0x000fe4000bf06270 */
[----:B------:R-:W-:Y:S02]  /*0bf0*/  ISETP.LT.OR P1, PT, R25, RZ, P1 ;  /* 0x000000ff1900720c */ /* 0x000fe40000f21670 */
[----:B------:R-:W-:-:S02]  /*0c00*/  ISETP.NE.AND P3, PT, R11, RZ, PT ;  /* 0x000000ff0b00720c */ /* 0x000fc40003f65270 */
[----:B------:R-:W-:-:S09]  /*0c10*/  ISETP.LT.OR P0, PT, R10, RZ, P0 ;  /* 0x000000ff0a00720c */ /* 0x000fd20000701670 */
        /* <DEDUP_REMOVED lines=28> */
.L_x_11:
[----:B------:R-:W-:Y:S05]  /*0de0*/  BSYNC.RECONVERGENT B0 ;  /* 0x0000000000007941 */ /* 0x000fea0003800200 */
.L_x_10:
[----:B------:R-:W-:Y:S04]  /*0df0*/  BSSY.RECONVERGENT B0, `(.L_x_12) ;  /* 0x000001d000007945 */ /* 0x000fe80003800200 */
[----:B------:R-:W-:Y:S05]  /*0e00*/  @P0 BRA `(.L_x_13) ;  /* 0x00000000006c0947 */ /* 0x000fea0003800000 */
[----:B------:R-:W-:-:S04]  /*0e10*/  IMAD.WIDE R20, R12, 0x8, R32 ;  /* 0x000000080c147825 */ /* 0x000fc800078e0220 */
[----:B------:R-:W-:Y:S02]  /*0e20*/  IMAD.WIDE.U32 R36, R10, 0x8, R32 ;  /* 0x000000080a247825 */ /* 0x000fe400078e0020 */
[----:B------:R-:W2:Y:S04]  /*0e30*/  LDG.E.64 R20, desc[UR8][R20.64+0x18] ;  /* 0x0000180814147981 */ /* 0x000ea8000c1e1b00 */
[----:B------:R-:W2:Y:S02]  /*0e40*/  LDG.E.64 R22, desc[UR8][R36.64] ;  /* 0x0000000824167981 */ /* 0x000ea4000c1e1b00 */
[-C--:B--2---:R-:W-:Y:S01]  /*0e50*/  FMUL R13, R21, R23.reuse ;  /* 0x00000017150d7220 */ /* 0x084fe20000400000 */
[----:B------:R-:W-:-:S03]  /*0e60*/  FMUL R24, R20, R23 ;  /* 0x0000001714187220 */ /* 0x000fc60000400000 */
[-C--:B------:R-:W-:Y:S01]  /*0e70*/  FFMA R13, R20, R22.reuse, R13 ;  /* 0x00000016140d7223 */ /* 0x080fe2000000000d */
[----:B------:R-:W-:Y:S01]  /*0e80*/  FFMA R24, R21, R22, -R24 ;  /* 0x0000001615187223 */ /* 0x000fe20000000818 */
[----:B------:R-:W-:-:S04]  /*0e90*/  IMAD.WIDE.U32 R22, R10, 0x8, R30 ;  /* 0x000000080a167825 */ /* 0x000fc800078e001e */
[----:B------:R-:W-:Y:S02]  /*0ea0*/  FADD R16, R16, R13 ;  /* 0x0000000d10107221 */ /* 0x000fe40000000000 */
[----:B------:R-:W2:Y:S01]  /*0eb0*/  LDG.E.64 R22, desc[UR8][R22.64] ;  /* 0x0000000816167981 */ /* 0x000ea2000c1e1b00 */
[----:B------:R-:W-:-:S06]  /*0ec0*/  IMAD.WIDE R12, R12, 0x8, R30 ;  /* 0x000000080c0c7825 */ /* 0x000fcc00078e021e */
[----:B------:R-:W3:Y:S01]  /*0ed0*/  LDG.E.64 R12, desc[UR8][R12.64+0x18] ;  /* 0x000018080c0c7981 */ /* 0x000ee2000c1e1b00 */
[----:B------:R-:W-:Y:S01]  /*0ee0*/  FADD R17, R17, R24 ;  /* 0x0000001811117221 */ /* 0x000fe20000000000 */
[----:B------:R-:W-:Y:S01]  /*0ef0*/  IADD3 R5, PT, PT, R5, 0x1, RZ ;  /* 0x0000000105057810 */ /* 0x000fe20007ffe0ff */
[-C--:B--2---:R-:W-:Y:S01]  /*0f00*/  FMUL R25, R21, R23.reuse ;  /* 0x0000001715197220 */ /* 0x084fe20000400000 */
[----:B------:R-:W-:-:S03]  /*0f10*/  FMUL R24, R20, R23 ;  /* 0x0000001714187220 */ /* 0x000fc60000400000 */
[-C--:B------:R-:W-:Y:S01]  /*0f20*/  FFMA R25, R20, R22.reuse, R25 ;  /* 0x0000001614197223 */ /* 0x080fe20000000019 */
[-C--:B------:R-:W-:Y:S01]  /*0f30*/  FFMA R24, R21, R22.reuse, -R24 ;  /* 0x0000001615187223 */ /* 0x080fe20000000818 */
[-C--:B---3--:R-:W-:Y:S02]  /*0f40*/  FMUL R20, R12, R23.reuse ;  /* 0x000000170c147220 */ /* 0x088fe40000400000 */
[----:B------:R-:W-:Y:S01]  /*0f50*/  FADD R18, R18, R25 ;  /* 0x0000001912127221 */ /* 0x000fe20000000000 */
[----:B------:R-:W-:Y:S01]  /*0f60*/  FMUL R25, R13, R23 ;  /* 0x000000170d197220 */ /* 0x000fe20000400000 */
[----:B------:R-:W-:Y:S01]  /*0f70*/  FADD R19, R19, R24 ;  /* 0x0000001813137221 */ /* 0x000fe20000000000 */
[-C--:B------:R-:W-:Y:S02]  /*0f80*/  FFMA R20, R13, R22.reuse, -R20 ;  /* 0x000000160d147223 */ /* 0x080fe40000000814 */
[----:B------:R-:W-:Y:S02]  /*0f90*/  FFMA R25, R12, R22, R25 ;  /* 0x000000160c197223 */ /* 0x000fe40000000019 */
[----:B------:R-:W-:-:S02]  /*0fa0*/  FADD R15, R15, R20 ;  /* 0x000000140f0f7221 */ /* 0x000fc40000000000 */
[----:B------:R-:W-:-:S07]  /*0fb0*/  FADD R14, R14, R25 ;  /* 0x000000190e0e7221 */ /* 0x000fce0000000000 */
.L_x_13:
[----:B------:R-:W-:Y:S05]  /*0fc0*/  BSYNC.RECONVERGENT B0 ;  /* 0x0000000000007941 */ /* 0x000fea0003800200 */
.L_x_12:
[----:B------:R-:W-:Y:S02]  /*0fd0*/  IADD3 R9, PT, PT, R9, 0x4, RZ ;  /* 0x0000000409097810 */ /* 0x000fe40007ffe0ff */
[----:B------:R-:W-:Y:S01]  /*0fe0*/  IADD3 R10, PT, PT, R10, 0x4, RZ ;  /* 0x000000040a0a7810 */ /* 0x000fe20007ffe0ff */
[----:B------:R-:W-:Y:S06]  /*0ff0*/  @P3 BRA `(.L_x_14) ;  /* 0xfffffff400dc3947 */ /* 0x000fec000383ffff */
[----:B------:R-:W-:-:S07]  /*1000*/  IADD3 R25, PT, PT, R9, -0x1, RZ ;  /* 0xffffffff09197810 */ /* 0x000fce0007ffe0ff */
.L_x_5:
[----:B------:R-:W-:-:S04]  /*1010*/  LOP3.LUT R9, R8, 0x3, RZ, 0xc0, !PT ;  /* 0x0000000308097812 */ /* 0x000fc800078ec0ff */
[----:B------:R-:W-:-:S13]  /*1020*/  ISETP.NE.AND P0, PT, R9, RZ, PT ;  /* 0x000000ff0900720c */ /* 0x000fda0003f05270 */
[----:B------:R-:W-:Y:S05]  /*1030*/  @!P0 BRA `(.L_x_4) ;  /* 0x0000000400a48947 */ /* 0x000fea0003800000 */
[----:B------:R-:W-:-:S13]  /*1040*/  ISETP.NE.AND P0, PT, R9, 0x1, PT ;  /* 0x000000010900780c */ /* 0x000fda0003f05270 */
[----:B------:R-:W-:Y:S05]  /*1050*/  @!P0 BRA `(.L_x_15) ;  /* 0x00000004000c8947 */ /* 0x000fea0003800000 */
[----:B------:R-:W-:Y:S01]  /*1060*/  IADD3 R21, PT, PT, R2, R25, RZ ;  /* 0x0000001902157210 */ /* 0x000fe20007ffe0ff */
[----:B------:R-:W-:Y:S03]  /*1070*/  BSSY.RECONVERGENT B0, `(.L_x_16) ;  /* 0x0000022000007945 */ /* 0x000fe60003800200 */
[C---:B------:R-:W-:Y:S02]  /*1080*/  ISETP.GE.AND P0, PT, R21.reuse, UR5, PT ;  /* 0x0000000515007c0c */ /* 0x040fe4000bf06270 */
[C---:B------:R-:W-:Y:S02]  /*1090*/  IADD3 R9, PT, PT, R21.reuse, 0x1, RZ ;  /* 0x0000000115097810 */ /* 0x040fe40007ffe0ff */
[----:B------:R-:W-:Y:S02]  /*10a0*/  ISETP.LT.OR P0, PT, R21, RZ, P0 ;  /* 0x000000ff1500720c */ /* 0x000fe40000701670 */
[----:B------:R-:W-:-:S04]  /*10b0*/  ISETP.GE.AND P1, PT, R9, UR5, PT ;  /* 0x0000000509007c0c */ /* 0x000fc8000bf26270 */
[----:B------:R-:W-:-:S07]  /*10c0*/  ISETP.LT.OR P1, PT, R9, RZ, P1 ;  /* 0x000000ff0900720c */ /* 0x000fce0000f21670 */
[----:B------:R-:W-:Y:S06]  /*10d0*/  @P0 BRA `(.L_x_17) ;  /* 0x00000000006c0947 */ /* 0x000fec0003800000 */
[----:B------:R-:W-:-:S04]  /*10e0*/  IMAD.WIDE R10, R25, 0x8, R32 ;  /* 0x00000008190a7825 */ /* 0x000fc800078e0220 */
[C---:B------:R-:W-:Y:S02]  /*10f0*/  IMAD.WIDE.U32 R36, R21.reuse, 0x8, R32 ;  /* 0x0000000815247825 */ /* 0x040fe400078e0020 */
[----:B------:R-:W2:Y:S04]  /*1100*/  LDG.E.64 R10, desc[UR8][R10.64] ;  /* 0x000000080a0a7981 */ /* 0x000ea8000c1e1b00 */
[----:B------:R-:W2:Y:S01]  /*1110*/  LDG.E.64 R12, desc[UR8][R36.64] ;  /* 0x00000008240c7981 */ /* 0x000ea2000c1e1b00 */
[----:B------:R-:W-:-:S06]  /*1120*/  IMAD.WIDE.U32 R20, R21, 0x8, R30 ;  /* 0x0000000815147825 */ /* 0x000fcc00078e001e */
[----:B------:R-:W3:Y:S01]  /*1130*/  LDG.E.64 R20, desc[UR8][R20.64] ;  /* 0x0000000814147981 */ /* 0x000ee2000c1e1b00 */
[-C--:B--2---:R-:W-:Y:S01]  /*1140*/  FMUL R23, R11, R13.reuse ;  /* 0x0000000d0b177220 */ /* 0x084fe20000400000 */
[----:B------:R-:W-:-:S03]  /*1150*/  FMUL R22, R10, R13 ;  /* 0x0000000d0a167220 */ /* 0x000fc60000400000 */
[-C--:B------:R-:W-:Y:S01]  /*1160*/  FFMA R23, R10, R12.reuse, R23 ;  /* 0x0000000c0a177223 */ /* 0x080fe20000000017 */
[----:B------:R-:W-:Y:S01]  /*1170*/  FFMA R22, R11, R12, -R22 ;  /* 0x0000000c0b167223 */ /* 0x000fe20000000816 */
[----:B------:R-:W-:-:S06]  /*1180*/  IMAD.WIDE R12, R25, 0x8, R30 ;  /* 0x00000008190c7825 */ /* 0x000fcc00078e021e */
[----:B------:R-:W2:Y:S01]  /*1190*/  LDG.E.64 R12, desc[UR8][R12.64] ;  /* 0x000000080c0c7981 */ /* 0x000ea2000c1e1b00 */
[----:B------:R-:W-:Y:S01]  /*11a0*/  FADD R16, R16, R23 ;  /* 0x0000001710107221 */ /* 0x000fe20000000000 */
[-C--:B---3--:R-:W-:Y:S01]  /*11b0*/  FMUL R37, R11, R21.reuse ;  /* 0x000000150b257220 */ /* 0x088fe20000400000 */
[----:B------:R-:W-:-:S03]  /*11c0*/  FMUL R36, R10, R21 ;  /* 0x000000150a247220 */ /* 0x000fc60000400000 */
[-C--:B------:R-:W-:Y:S01]  /*11d0*/  FFMA R37, R10, R20.reuse, R37 ;  /* 0x000000140a257223 */ /* 0x080fe20000000025 */
[----:B------:R-:W-:Y:S01]  /*11e0*/  FFMA R36, R11, R20, -R36 ;  /* 0x000000140b247223 */ /* 0x000fe20000000824 */
[----:B------:R-:W-:Y:S01]  /*11f0*/  FADD R17, R17, R22 ;  /* 0x0000001611117221 */ /* 0x000fe20000000000 */
[----:B------:R-:W-:Y:S01]  /*1200*/  IADD3 R5, PT, PT, R5, 0x1, RZ ;  /* 0x0000000105057810 */ /* 0x000fe20007ffe0ff */
[----:B------:R-:W-:Y:S01]  /*1210*/  FADD R18, R18, R37 ;  /* 0x0000002512127221 */ /* 0x000fe20000000000 */
[----:B------:R-:W-:Y:S01]  /*1220*/  FADD R19, R19, R36 ;  /* 0x0000002413137221 */ /* 0x000fe20000000000 */
[-C--:B--2---:R-:W-:Y:S01]  /*1230*/  FMUL R23, R13, R21.reuse ;  /* 0x000000150d177220 */ /* 0x084fe20000400000 */
[----:B------:R-:W-:-:S03]  /*1240*/  FMUL R24, R12, R21 ;  /* 0x000000150c187220 */ /* 0x000fc60000400000 */
[-C--:B------:R-:W-:Y:S01]  /*1250*/  FFMA R23, R12, R20.reuse, R23 ;  /* 0x000000140c177223 */ /* 0x080fe20000000017 */
[----:B------:R-:W-:-:S03]  /*1260*/  FFMA R24, R13, R20, -R24 ;  /* 0x000000140d187223 */ /* 0x000fc60000000818 */
[----:B------:R-:W-:Y:S01]  /*1270*/  FADD R14, R14, R23 ;  /* 0x000000170e0e7221 */ /* 0x000fe20000000000 */
[----:B------:R-:W-:-:S07]  /*1280*/  FADD R15, R15, R24 ;  /* 0x000000180f0f7221 */ /* 0x000fce0000000000 */
.L_x_17:
[----:B------:R-:W-:Y:S05]  /*1290*/  BSYNC.RECONVERGENT B0 ;  /* 0x0000000000007941 */ /* 0x000fea0003800200 */
.L_x_16:
[----:B------:R-:W-:Y:S04]  /*12a0*/  BSSY.RECONVERGENT B0, `(.L_x_18) ;  /* 0x000001d000007945 */ /* 0x000fe80003800200 */
[----:B------:R-:W-:Y:S05]  /*12b0*/  @P1 BRA `(.L_x_19) ;  /* 0x00000000006c1947 */ /* 0x000fea0003800000 */
[----:B------:R-:W-:-:S04]  /*12c0*/  IMAD.WIDE R10, R25, 0x8, R32 ;  /* 0x00000008190a7825 */ /* 0x000fc800078e0220 */
[----:B------:R-:W-:Y:S02]  /*12d0*/  IMAD.WIDE.U32 R12, R9, 0x8, R32 ;  /* 0x00000008090c7825 */ /* 0x000fe400078e0020 */
[----:B------:R-:W2:Y:S02]  /*12e0*/  LDG.E.64 R10, desc[UR8][R10.64+0x8] ;  /* 0x000008080a0a7981 */ /* 0x000ea4000c1e1b00 */
[--C-:B------:R-:W-:Y:S02]  /*12f0*/  IMAD.WIDE R20, R25, 0x8, R30.reuse ;  /* 0x0000000819147825 */ /* 0x100fe400078e021e */
[----:B------:R-:W2:Y:S02]  /*1300*/  LDG.E.64 R12, desc[UR8][R12.64] ;  /* 0x000000080c0c7981 */ /* 0x000ea4000c1e1b00 */
[----:B------:R-:W-:Y:S02]  /*1310*/  IMAD.WIDE.U32 R22, R9, 0x8, R30 ;  /* 0x0000000809167825 */ /* 0x000fe400078e001e */
[----:B------:R-:W3:Y:S04]  /*1320*/  LDG.E.64 R20, desc[UR8][R20.64+0x8] ;  /* 0x0000080814147981 */ /* 0x000ee8000c1e1b00 */
[----:B------:R-:W3:Y:S01]  /*1330*/  LDG.E.64 R22, desc[UR8][R22.64] ;  /* 0x0000000816167981 */ /* 0x000ee2000c1e1b00 */
[----:B------:R-:W-:Y:S01]  /*1340*/  IADD3 R5, PT, PT, R5, 0x1, RZ ;  /* 0x0000000105057810 */ /* 0x000fe20007ffe0ff */
[-C--:B--2---:R-:W-:Y:S01]  /*1350*/  FMUL R9, R11, R13.reuse ;  /* 0x0000000d0b097220 */ /* 0x084fe20000400000 */
[----:B------:R-:W-:-:S03]  /*1360*/  FMUL R24, R10, R13 ;  /* 0x0000000d0a187220 */ /* 0x000fc60000400000 */
[-C--:B------:R-:W-:Y:S01]  /*1370*/  FFMA R9, R10, R12.reuse, R9 ;  /* 0x0000000c0a097223 */ /* 0x080fe20000000009 */
[----:B------:R-:W-:Y:S01]  /*1380*/  FFMA R24, R11, R12, -R24 ;  /* 0x0000000c0b187223 */ /* 0x000fe20000000818 */
[-C--:B---3--:R-:W-:Y:S01]  /*1390*/  FMUL R37, R21, R23.reuse ;  /* 0x0000001715257220 */ /* 0x088fe20000400000 */
[-C--:B------:R-:W-:Y:S01]  /*13a0*/  FMUL R12, R20, R23.reuse ;  /* 0x00000017140c7220 */ /* 0x080fe20000400000 */
[-C--:B------:R-:W-:Y:S01]  /*13b0*/  FMUL R13, R11, R23.reuse ;  /* 0x000000170b0d7220 */ /* 0x080fe20000400000 */
[----:B------:R-:W-:Y:S01]  /*13c0*/  FADD R16, R16, R9 ;  /* 0x0000000910107221 */ /* 0x000fe20000000000 */
[-C--:B------:R-:W-:Y:S01]  /*13d0*/  FFMA R37, R20, R22.reuse, R37 ;  /* 0x0000001614257223 */ /* 0x080fe20000000025 */
[C---:B------:R-:W-:Y:S01]  /*13e0*/  FMUL R20, R10.reuse, R23 ;  /* 0x000000170a147220 */ /* 0x040fe20000400000 */
[-C--:B------:R-:W-:Y:S01]  /*13f0*/  FFMA R12, R21, R22.reuse, -R12 ;  /* 0x00000016150c7223 */ /* 0x080fe2000000080c */
[-C--:B------:R-:W-:Y:S01]  /*1400*/  FFMA R13, R10, R22.reuse, R13 ;  /* 0x000000160a0d7223 */ /* 0x080fe2000000000d */
[----:B------:R-:W-:Y:S01]  /*1410*/  FADD R17, R17, R24 ;  /* 0x0000001811117221 */ /* 0x000fe20000000000 */
[----:B------:R-:W-:Y:S01]  /*1420*/  FFMA R20, R11, R22, -R20 ;  /* 0x000000160b147223 */ /* 0x000fe20000000814 */
[----:B------:R-:W-:Y:S01]  /*1430*/  FADD R14, R14, R37 ;  /* 0x000000250e0e7221 */ /* 0x000fe20000000000 */
[----:B------:R-:W-:Y:S01]  /*1440*/  FADD R15, R15, R12 ;  /* 0x0000000c0f0f7221 */ /* 0x000fe20000000000 */
[----:B------:R-:W-:Y:S01]  /*1450*/  FADD R18, R18, R13 ;  /* 0x0000000d12127221 */ /* 0x000fe20000000000 */
[----:B------:R-:W-:-:S07]  /*1460*/  FADD R19, R19, R20 ;  /* 0x0000001413137221 */ /* 0x000fce0000000000 */
.L_x_19:
[----:B------:R-:W-:Y:S05]  /*1470*/  BSYNC.RECONVERGENT B0 ;  /* 0x0000000000007941 */ /* 0x000fea0003800200 */
.L_x_18:
[----:B------:R-:W-:-:S07]  /*1480*/  IADD3 R25, PT, PT, R25, 0x2, RZ ;  /* 0x0000000219197810 */ /* 0x000fce0007ffe0ff */
.L_x_15:
[----:B------:R-:W-:-:S04]  /*1490*/  LOP3.LUT R8, R8, 0x1, RZ, 0xc0, !PT ;  /* 0x0000000108087812 */ /* 0x000fc800078ec0ff */
[----:B------:R-:W-:-:S13]  /*14a0*/  ISETP.NE.U32.AND P0, PT, R8, 0x1, PT ;  /* 0x000000010800780c */ /* 0x000fda0003f05070 */
[----:B------:R-:W-:Y:S05]  /*14b0*/  @P0 BRA `(.L_x_4) ;  /* 0x0000000000840947 */ /* 0x000fea0003800000 */
[----:B------:R-:W-:Y:S01]  /*14c0*/  IADD3 R13, PT, PT, R2, R25, RZ ;  /* 0x00000019020d7210 */ /* 0x000fe20007ffe0ff */
[----:B------:R-:W-:Y:S03]  /*14d0*/  BSSY.RECONVERGENT B0, `(.L_x_4) ;  /* 0x000001f000007945 */ /* 0x000fe60003800200 */
[----:B------:R-:W-:-:S04]  /*14e0*/  ISETP.GE.AND P0, PT, R13, UR5, PT ;  /* 0x000000050d007c0c */ /* 0x000fc8000bf06270 */
[----:B------:R-:W-:-:S13]  /*14f0*/  ISETP.LT.OR P0, PT, R13, RZ, P0 ;  /* 0x000000ff0d00720c */ /* 0x000fda0000701670 */
[----:B------:R-:W-:Y:S05]  /*1500*/  @P0 BRA `(.L_x_20) ;  /* 0x00000000006c0947 */ /* 0x000fea0003800000 */
[----:B------:R-:W-:-:S04]  /*1510*/  IMAD.WIDE.U32 R10, R13, 0x8, R32 ;  /* 0x000000080d0a7825 */ /* 0x000fc800078e0020 */
[----:B------:R-:W-:Y:S02]  /*1520*/  IMAD.WIDE R8, R25, 0x8, R32 ;  /* 0x0000000819087825 */ /* 0x000fe400078e0220 */
[----:B------:R-:W2:Y:S02]  /*1530*/  LDG.E.64 R10, desc[UR8][R10.64] ;  /* 0x000000080a0a7981 */ /* 0x000ea4000c1e1b00 */
[--C-:B------:R-:W-:Y:S02]  /*1540*/  IMAD.WIDE.U32 R12, R13, 0x8, R30.reuse ;  /* 0x000000080d0c7825 */ /* 0x100fe400078e001e */
[----:B------:R-:W2:Y:S02]  /*1550*/  LDG.E.64 R8, desc[UR8][R8.64] ;  /* 0x0000000808087981 */ /* 0x000ea4000c1e1b00 */
[----:B------:R-:W-:Y:S02]  /*1560*/  IMAD.WIDE R20, R25, 0x8, R30 ;  /* 0x0000000819147825 */ /* 0x000fe400078e021e */
[----:B------:R-:W3:Y:S04]  /*1570*/  LDG.E.64 R12, desc[UR8][R12.64] ;  /* 0x000000080c0c7981 */ /* 0x000ee8000c1e1b00 */
[----:B------:R-:W4:Y:S01]  /*1580*/  LDG.E.64 R20, desc[UR8][R20.64] ;  /* 0x0000000814147981 */ /* 0x000f22000c1e1b00 */
[----:B------:R-:W-:Y:S01]  /*1590*/  IADD3 R5, PT, PT, R5, 0x1, RZ ;  /* 0x0000000105057810 */ /* 0x000fe20007ffe0ff */
[CC--:B--2---:R-:W-:Y:S01]  /*15a0*/  FMUL R23, R9.reuse, R11.reuse ;  /* 0x0000000b09177220 */ /* 0x0c4fe20000400000 */
[C---:B------:R-:W-:Y:S01]  /*15b0*/  FMUL R22, R8.reuse, R11 ;  /* 0x0000000b08167220 */ /* 0x040fe20000400000 */
[CC--:B---3--:R-:W-:Y:S01]  /*15c0*/  FMUL R25, R9.reuse, R13.reuse ;  /* 0x0000000d09197220 */ /* 0x0c8fe20000400000 */
[CC--:B------:R-:W-:Y:S01]  /*15d0*/  FMUL R24, R8.reuse, R13.reuse ;  /* 0x0000000d08187220 */ /* 0x0c0fe20000400000 */
[CC--:B------:R-:W-:Y:S01]  /*15e0*/  FFMA R23, R8.reuse, R10.reuse, R23 ;  /* 0x0000000a08177223 */ /* 0x0c0fe20000000017 */
[C---:B------:R-:W-:Y:S01]  /*15f0*/  FFMA R22, R9.reuse, R10, -R22 ;  /* 0x0000000a09167223 */ /* 0x040fe20000000816 */
[-C--:B------:R-:W-:Y:S01]  /*1600*/  FFMA R25, R8, R12.reuse, R25 ;  /* 0x0000000c08197223 */ /* 0x080fe20000000019 */
[----:B------:R-:W-:Y:S01]  /*1610*/  FFMA R24, R9, R12, -R24 ;  /* 0x0000000c09187223 */ /* 0x000fe20000000818 */
[-C--:B----4-:R-:W-:Y:S01]  /*1620*/  FMUL R9, R21, R13.reuse ;  /* 0x0000000d15097220 */ /* 0x090fe20000400000 */
[----:B------:R-:W-:-:S03]  /*1630*/  FMUL R8, R20, R13 ;  /* 0x0000000d14087220 */ /* 0x000fc60000400000 */
[-C--:B------:R-:W-:Y:S01]  /*1640*/  FFMA R9, R20, R12.reuse, R9 ;  /* 0x0000000c14097223 */ /* 0x080fe20000000009 */
[----:B------:R-:W-:Y:S01]  /*1650*/  FFMA R8, R21, R12, -R8 ;  /* 0x0000000c15087223 */ /* 0x000fe20000000808 */
[----:B------:R-:W-:Y:S01]  /*1660*/  FADD R16, R16, R23 ;  /* 0x0000001710107221 */ /* 0x000fe20000000000 */
[----:B------:R-:W-:Y:S01]  /*1670*/  FADD R17, R17, R22 ;  /* 0x0000001611117221 */ /* 0x000fe20000000000 */
[----:B------:R-:W-:Y:S01]  /*1680*/  FADD R18, R18, R25 ;  /* 0x0000001912127221 */ /* 0x000fe20000000000 */
[----:B------:R-:W-:Y:S01]  /*1690*/  FADD R19, R19, R24 ;  /* 0x0000001813137221 */ /* 0x000fe20000000000 */
[----:B------:R-:W-:Y:S01]  /*16a0*/  FADD R14, R14, R9 ;  /* 0x000000090e0e7221 */ /* 0x000fe20000000000 */
[----:B------:R-:W-:-:S07]  /*16b0*/  FADD R15, R15, R8 ;  /* 0x000000080f0f7221 */ /* 0x000fce0000000000 */
.L_x_20:
[----:B------:R-:W-:Y:S05]  /*16c0*/  BSYNC.RECONVERGENT B0 ;  /* 0x0000000000007941 */ /* 0x000fea0003800200 */
.L_x_4:
[----:B------:R-:W-:Y:S05]  /*16d0*/  @P2 BRA `(.L_x_21) ;  /* 0xffffffec00c82947 */ /* 0x000fea000383ffff */
.L_x_2:
[----:B------:R-:W0:Y:S01]  /*16e0*/  LDCU UR4, c[0x0][0x3b0] ;  /* 0x00007600ff0477ac */ /* 0x000e220008000800 */
[----:B------:R-:W-:-:S04]  /*16f0*/  IADD3 R3, PT, PT, R3, 0x1, RZ ;  /* 0x0000000103037810 */ /* 0x000fc80007ffe0ff */
[----:B0-----:R-:W-:-:S13]  /*1700*/  ISETP.NE.AND P0, PT, R3, UR4, PT ;  /* 0x0000000403007c0c */ /* 0x001fda000bf05270 */
[----:B------:R-:W-:Y:S05]  /*1710*/  @P0 BRA `(.L_x_22) ;  /* 0xffffffe800ac0947 */ /* 0x000fea000383ffff */
.L_x_0:
[----:B------:R-:W3:Y:S08]  /*1720*/  LDC.64 R20, c[0x0][0x3a8] ;  /* 0x0000ea00ff147b82 */ /* 0x000ef00000000a00 */
[----:B------:R-:W0:Y:S08]  /*1730*/  LDC.64 R2, c[0x0][0x3b8] ;  /* 0x0000ee00ff027b82 */ /* 0x000e300000000a00 */
[----:B------:R-:W1:Y:S08]  /*1740*/  LDC.64 R8, c[0x0][0x3c0] ;  /* 0x0000f000ff087b82 */ /* 0x000e700000000a00 */
[----:B------:R-:W2:Y:S01]  /*1750*/  LDC.64 R10, c[0x0][0x3c8] ;  /* 0x0000f200ff0a7b82 */ /* 0x000ea20000000a00 */
[----:B---34-:R-:W-:-:S04]  /*1760*/  IMAD R7, R7, R20, UR10 ;  /* 0x0000000a07077e24 */ /* 0x018fc8000f8e0214 */
[----:B------:R-:W-:-:S03]  /*1770*/  IMAD R21, R7, R21, R4 ;  /* 0x0000001507157224 */ /* 0x000fc600078e0204 */
[----:B------:R-:W3:Y:S01]  /*1780*/  LDC.64 R12, c[0x0][0x3d0] ;  /* 0x0000f400ff0c7b82 */ /* 0x000ee20000000a00 */
[----:B0-----:R-:W-:-:S05]  /*1790*/  IMAD.WIDE R2, R21, 0x8, R2 ;  /* 0x0000000815027825 */ /* 0x001fca00078e0202 */
[----:B------:R-:W-:Y:S01]  /*17a0*/  STG.E.64 desc[UR8][R2.64], R16 ;  /* 0x0000001002007986 */ /* 0x000fe2000c101b08 */
[----:B-1----:R-:W-:-:S05]  /*17b0*/  IMAD.WIDE R6, R21, 0x8, R8 ;  /* 0x0000000815067825 */ /* 0x002fca00078e0208 */
[----:B------:R-:W-:Y:S01]  /*17c0*/  STG.E.64 desc[UR8][R6.64], R14 ;  /* 0x0000000e06007986 */ /* 0x000fe2000c101b08 */
[----:B--2---:R-:W-:-:S05]  /*17d0*/  IMAD.WIDE R8, R21, 0x8, R10 ;  /* 0x0000000815087825 */ /* 0x004fca00078e020a */
[----:B------:R-:W-:Y:S01]  /*17e0*/  STG.E.64 desc[UR8][R8.64], R18 ;  /* 0x0000001208007986 */ /* 0x000fe2000c101b08 */
[----:B---3--:R-:W-:-:S05]  /*17f0*/  IMAD.WIDE R10, R21, 0x4, R12 ;  /* 0x00000004150a7825 */ /* 0x008fca00078e020c */
[----:B------:R-:W-:Y:S01]  /*1800*/  STG.E desc[UR8][R10.64], R5 ;  /* 0x000000050a007986 */ /* 0x000fe2000c101908 */
[----:B------:R-:W-:Y:S05]  /*1810*/  EXIT ;  /* 0x000000000000794d */ /* 0x000fea0003800000 */
        .weak           $__internal_0_$__cuda_sm20_dblrcp_rn_slowpath_v3
        .type           $__internal_0_$__cuda_sm20_dblrcp_rn_slowpath_v3,@function
        .size           $__internal_0_$__cuda_sm20_dblrcp_rn_slowpath_v3,($__internal_1_$__cuda_sm20_div_rn_f64_full - $__internal_0_$__cuda_sm20_dblrcp_rn_slowpath_v3)
$__internal_0_$__cuda_sm20_dblrcp_rn_slowpath_v3:
[----:B------:R-:W-:-:S14]  /*1820*/  DSETP.GTU.AND P0, PT, |R8|, +INF , PT ;  /* 0x7ff000000800742a */ /* 0x000fdc0003f0c200 */
[----:B------:R-:W-:Y:S05]  /*1830*/  @P0 BRA `(.L_x_23) ;  /* 0x00000000007c0947 */ /* 0x000fea0003800000 */
[----:B------:R-:W-:-:S04]  /*1840*/  LOP3.LUT R11, R9, 0x7fffffff, RZ, 0xc0, !PT ;  /* 0x7fffffff090b7812 */ /* 0x000fc800078ec0ff */
[----:B------:R-:W-:-:S04]  /*1850*/  IADD3 R12, PT, PT, R11, -0x1, RZ ;  /* 0xffffffff0b0c7810 */ /* 0x000fc80007ffe0ff */
[----:B------:R-:W-:-:S13]  /*1860*/  ISETP.GE.U32.AND P0, PT, R12, 0x7fefffff, PT ;  /* 0x7fefffff0c00780c */ /* 0x000fda0003f06070 */
[----:B------:R-:W-:Y:S02]  /*1870*/  @P0 LOP3.LUT R13, R9, 0x7ff00000, RZ, 0x3c, !PT ;  /* 0x7ff00000090d0812 */ /* 0x000fe400078e3cff */
[----:B------:R-:W-:Y:S01]  /*1880*/  @P0 MOV R12, RZ ;  /* 0x000000ff000c0202 */ /* 0x000fe20000000f00 */
[----:B------:R-:W-:Y:S06]  /*1890*/  @P0 BRA `(.L_x_24) ;  /* 0x00000000006c0947 */ /* 0x000fec0003800000 */
[----:B------:R-:W-:-:S13]  /*18a0*/  ISETP.GE.U32.AND P0, PT, R11, 0x1000001, PT ;  /* 0x010000010b00780c */ /* 0x000fda0003f06070 */
[----:B------:R-:W-:Y:S05]  /*18b0*/  @!P0 BRA `(.L_x_25) ;  /* 0x0000000000348947 */ /* 0x000fea0003800000 */
[----:B------:R-:W-:Y:S02]  /*18c0*/  IADD3 R13, PT, PT, R9, -0x3fe00000, RZ ;  /* 0xc0200000090d7810 */ /* 0x000fe40007ffe0ff */
[----:B------:R-:W-:Y:S02]  /*18d0*/  MOV R12, R8 ;  /* 0x00000008000c7202 */ /* 0x000fe40000000f00 */
[----:B------:R-:W0:Y:S04]  /*18e0*/  MUFU.RCP64H R21, R13 ;  /* 0x0000000d00157308 */ /* 0x000e280000001800 */
[----:B0-----:R-:W-:-:S08]  /*18f0*/  DFMA R22, -R12, R20, 1 ;  /* 0x3ff000000c16742b */ /* 0x001fd00000000114 */
[----:B------:R-:W-:-:S08]  /*1900*/  DFMA R22, R22, R22, R22 ;  /* 0x000000161616722b */ /* 0x000fd00000000016 */
[----:B------:R-:W-:-:S08]  /*1910*/  DFMA R22, R20, R22, R20 ;  /* 0x000000161416722b */ /* 0x000fd00000000014 */
[----:B------:R-:W-:-:S08]  /*1920*/  DFMA R20, -R12, R22, 1 ;  /* 0x3ff000000c14742b */ /* 0x000fd00000000116 */
[----:B------:R-:W-:-:S08]  /*1930*/  DFMA R20, R22, R20, R22 ;  /* 0x000000141614722b */ /* 0x000fd00000000016 */
[----:B------:R-:W-:-:S08]  /*1940*/  DMUL R20, R20, 2.2250738585072013831e-308 ;  /* 0x0010000014147828 */ /* 0x000fd00000000000 */
[----:B------:R-:W-:-:S08]  /*1950*/  DFMA R8, -R8, R20, 1 ;  /* 0x3ff000000808742b */ /* 0x000fd00000000114 */
[----:B------:R-:W-:-:S08]  /*1960*/  DFMA R8, R8, R8, R8 ;  /* 0x000000080808722b */ /* 0x000fd00000000008 */
[----:B------:R-:W-:Y:S01]  /*1970*/  DFMA R12, R20, R8, R20 ;  /* 0x00000008140c722b */ /* 0x000fe20000000014 */
[----:B------:R-:W-:Y:S10]  /*1980*/  BRA `(.L_x_24) ;  /* 0x0000000000307947 */ /* 0x000ff40003800000 */
.L_x_25:
[----:B------:R-:W-:Y:S01]  /*1990*/  DMUL R8, R8, 8.11296384146066816958e+31 ;  /* 0x4690000008087828 */ /* 0x000fe20000000000 */
[----:B------:R-:W-:-:S05]  /*19a0*/  MOV R12, R20 ;  /* 0x00000014000c7202 */ /* 0x000fca0000000f00 */
[----:B------:R-:W0:Y:S02]  /*19b0*/  MUFU.RCP64H R13, R9 ;  /* 0x00000009000d7308 */ /* 0x000e240000001800 */
[----:B0-----:R-:W-:-:S08]  /*19c0*/  DFMA R20, -R8, R12, 1 ;  /* 0x3ff000000814742b */ /* 0x001fd0000000010c */
[----:B------:R-:W-:-:S08]  /*19d0*/  DFMA R20, R20, R20, R20 ;  /* 0x000000141414722b */ /* 0x000fd00000000014 */
[----:B------:R-:W-:-:S08]  /*19e0*/  DFMA R20, R12, R20, R12 ;  /* 0x000000140c14722b */ /* 0x000fd0000000000c */
[----:B------:R-:W-:-:S08]  /*19f0*/  DFMA R12, -R8, R20, 1 ;  /* 0x3ff00000080c742b */ /* 0x000fd00000000114 */
[----:B------:R-:W-:-:S08]  /*1a00*/  DFMA R12, R20, R12, R20 ;  /* 0x0000000c140c722b */ /* 0x000fd00000000014 */
[----:B------:R-:W-:Y:S01]  /*1a10*/  DMUL R12, R12, 8.11296384146066816958e+31 ;  /* 0x469000000c0c7828 */ /* 0x000fe20000000000 */
[----:B------:R-:W-:Y:S10]  /*1a20*/  BRA `(.L_x_24) ;  /* 0x0000000000087947 */ /* 0x000ff40003800000 */
.L_x_23:
[----:B------:R-:W-:Y:S02]  /*1a30*/  LOP3.LUT R13, R9, 0x80000, RZ, 0xfc, !PT ;  /* 0x00080000090d7812 */ /* 0x000fe400078efcff */
[----:B------:R-:W-:-:S07]  /*1a40*/  MOV R12, R8 ;  /* 0x00000008000c7202 */ /* 0x000fce0000000f00 */
.L_x_24:
[----:B------:R-:W-:Y:S02]  /*1a50*/  MOV R11, 0x0 ;  /* 0x00000000000b7802 */ /* 0x000fe40000000f00 */
[----:B------:R-:W-:Y:S02]  /*1a60*/  MOV R34, R12 ;  /* 0x0000000c00227202 */ /* 0x000fe40000000f00 */
[----:B------:R-:W-:Y:S01]  /*1a70*/  MOV R35, R13 ;  /* 0x0000000d00237202 */ /* 0x000fe20000000f00 */
[----:B------:R-:W-:Y:S06]  /*1a80*/  RET.REL.NODEC R10 `(_Z20cycfold_multichannelPK6float2S1_PKdS3_iiiiiPS_S4_S4_Pj) ;  /* 0xffffffe40a5c7950 */ /* 0x000fec0003c3ffff */
        .weak           $__internal_1_$__cuda_sm20_div_rn_f64_full
        .type           $__internal_1_$__cuda_sm20_div_rn_f64_full,@function
        .size           $__internal_1_$__cuda_sm20_div_rn_f64_full,(.L_x_33 - $__internal_1_$__cuda_sm20_div_rn_f64_full)
$__internal_1_$__cuda_sm20_div_rn_f64_full:
[C---:B------:R-:W-:Y:S02]  /*1a90*/  FSETP.GEU.AND P0, PT, |R27|.reuse, 1.469367938527859385e-39, PT ;  /* 0x001000001b00780b */ /* 0x040fe40003f0e200 */
[C---:B------:R-:W-:Y:S02]  /*1aa0*/  LOP3.LUT R10, R27.reuse, 0x800fffff, RZ, 0xc0, !PT ;  /* 0x800fffff1b0a7812 */ /* 0x040fe400078ec0ff */
[----:B------:R-:W-:Y:S02]  /*1ab0*/  MOV R24, 0x1 ;  /* 0x0000000100187802 */ /* 0x000fe40000000f00 */
[----:B------:R-:W-:Y:S02]  /*1ac0*/  LOP3.LUT R11, R10, 0x3ff00000, RZ, 0xfc, !PT ;  /* 0x3ff000000a0b7812 */ /* 0x000fe400078efcff */
[----:B------:R-:W-:Y:S02]  /*1ad0*/  MOV R10, R26 ;  /* 0x0000001a000a7202 */ /* 0x000fe40000000f00 */
[----:B------:R-:W-:-:S02]  /*1ae0*/  LOP3.LUT R31, R27, 0x7ff00000, RZ, 0xc0, !PT ;  /* 0x7ff000001b1f7812 */ /* 0x000fc400078ec0ff */
[----:B------:R-:W-:Y:S01]  /*1af0*/  LOP3.LUT R30, R13, 0x7ff00000, RZ, 0xc0, !PT ;  /* 0x7ff000000d1e7812 */ /* 0x000fe200078ec0ff */
[----:B------:R-:W-:Y:S01]  /*1b00*/  @!P0 DMUL R10, R26, 8.98846567431157953865e+307 ;  /* 0x7fe000001a0a8828 */ /* 0x000fe20000000000 */
[----:B------:R-:W-:Y:S02]  /*1b10*/  MOV R6, 0x1ca00000 ;  /* 0x1ca0000000067802 */ /* 0x000fe40000000f00 */
[----:B------:R-:W-:Y:S02]  /*1b20*/  ISETP.GE.U32.AND P1, PT, R30, R31, PT ;  /* 0x0000001f1e00720c */ /* 0x000fe40003f26070 */
[----:B------:R-:W-:Y:S01]  /*1b30*/  MOV R33, R30 ;  /* 0x0000001e00217202 */ /* 0x000fe20000000f00 */
[----:B------:R-:W0:Y:S02]  /*1b40*/  MUFU.RCP64H R25, R11 ;  /* 0x0000000b00197308 */ /* 0x000e240000001800 */
[----:B0-----:R-:W-:-:S08]  /*1b50*/  DFMA R20, R24, -R10, 1 ;  /* 0x3ff000001814742b */ /* 0x001fd0000000080a */
[----:B------:R-:W-:-:S08]  /*1b60*/  DFMA R20, R20, R20, R20 ;  /* 0x000000141414722b */ /* 0x000fd00000000014 */
[----:B------:R-:W-:Y:S01]  /*1b70*/  DFMA R24, R24, R20, R24 ;  /* 0x000000141818722b */ /* 0x000fe20000000018 */
[----:B------:R-:W-:Y:S02]  /*1b80*/  SEL R21, R6, 0x63400000, !P1 ;  /* 0x6340000006157807 */ /* 0x000fe40004800000 */
[----:B------:R-:W-:Y:S02]  /*1b90*/  FSETP.GEU.AND P1, PT, |R13|, 1.469367938527859385e-39, PT ;  /* 0x001000000d00780b */ /* 0x000fe40003f2e200 */
[----:B------:R-:W-:-:S03]  /*1ba0*/  LOP3.LUT R21, R21, 0x800fffff, R13, 0xf8, !PT ;  /* 0x800fffff15157812 */ /* 0x000fc600078ef80d */
[----:B------:R-:W-:Y:S01]  /*1bb0*/  DFMA R22, R24, -R10, 1 ;  /* 0x3ff000001816742b */ /* 0x000fe2000000080a */
[----:B------:R-:W-:-:S07]  /*1bc0*/  MOV R20, R12 ;  /* 0x0000000c00147202 */ /* 0x000fce0000000f00 */
[----:B------:R-:W-:Y:S01]  /*1bd0*/  DFMA R22, R24, R22, R24 ;  /* 0x000000161816722b */ /* 0x000fe20000000018 */
[----:B------:R-:W-:Y:S10]  /*1be0*/  @P1 BRA `(.L_x_26) ;  /* 0x0000000000201947 */ /* 0x000ff40003800000 */
[----:B------:R-:W-:Y:S02]  /*1bf0*/  LOP3.LUT R25, R27, 0x7ff00000, RZ, 0xc0, !PT ;  /* 0x7ff000001b197812 */ /* 0x000fe400078ec0ff */
[----:B------:R-:W-:Y:S02]  /*1c00*/  MOV R24, RZ ;  /* 0x000000ff00187202 */ /* 0x000fe40000000f00 */
[----:B------:R-:W-:-:S04]  /*1c10*/  ISETP.GE.U32.AND P1, PT, R30, R25, PT ;  /* 0x000000191e00720c */ /* 0x000fc80003f26070 */
[----:B------:R-:W-:-:S04]  /*1c20*/  SEL R25, R6, 0x63400000, !P1 ;  /* 0x6340000006197807 */ /* 0x000fc80004800000 */
[----:B------:R-:W-:-:S04]  /*1c30*/  LOP3.LUT R25, R25, 0x80000000, R13, 0xf8, !PT ;  /* 0x8000000019197812 */ /* 0x000fc800078ef80d */
[----:B------:R-:W-:-:S06]  /*1c40*/  LOP3.LUT R25, R25, 0x100000, RZ, 0xfc, !PT ;  /* 0x0010000019197812 */ /* 0x000fcc00078efcff */
[----:B------:R-:W-:-:S10]  /*1c50*/  DFMA R20, R20, 2, -R24 ;  /* 0x400000001414782b */ /* 0x000fd40000000818 */
[----:B------:R-:W-:-:S07]  /*1c60*/  LOP3.LUT R33, R21, 0x7ff00000, RZ, 0xc0, !PT ;  /* 0x7ff0000015217812 */ /* 0x000fce00078ec0ff */
.L_x_26:
[----:B------:R-:W-:Y:S01]  /*1c70*/  DMUL R24, R22, R20 ;  /* 0x0000001416187228 */ /* 0x000fe20000000000 */
[----:B------:R-:W-:-:S07]  /*1c80*/  @!P0 LOP3.LUT R31, R11, 0x7ff00000, RZ, 0xc0, !PT ;  /* 0x7ff000000b1f8812 */ /* 0x000fce00078ec0ff */
[----:B------:R-:W-:-:S08]  /*1c90*/  DFMA R28, R24, -R10, R20 ;  /* 0x8000000a181c722b */ /* 0x000fd00000000014 */
[----:B------:R-:W-:Y:S01]  /*1ca0*/  DFMA R28, R22, R28, R24 ;  /* 0x0000001c161c722b */ /* 0x000fe20000000018 */
[----:B------:R-:W-:-:S04]  /*1cb0*/  IADD3 R22, PT, PT, R33, -0x1, RZ ;  /* 0xffffffff21167810 */ /* 0x000fc80007ffe0ff */
[----:B------:R-:W-:Y:S02]  /*1cc0*/  ISETP.GT.U32.AND P0, PT, R22, 0x7feffffe, PT ;  /* 0x7feffffe1600780c */ /* 0x000fe40003f04070 */
[----:B------:R-:W-:-:S04]  /*1cd0*/  IADD3 R22, PT, PT, R31, -0x1, RZ ;  /* 0xffffffff1f167810 */ /* 0x000fc80007ffe0ff */
[----:B------:R-:W-:-:S13]  /*1ce0*/  ISETP.GT.U32.OR P0, PT, R22, 0x7feffffe, P0 ;  /* 0x7feffffe1600780c */ /* 0x000fda0000704470 */
[----:B------:R-:W-:Y:S05]  /*1cf0*/  @P0 BRA `(.L_x_27) ;  /* 0x00000000006c0947 */ /* 0x000fea0003800000 */
[----:B------:R-:W-:-:S04]  /*1d00*/  LOP3.LUT R13, R27, 0x7ff00000, RZ, 0xc0, !PT ;  /* 0x7ff000001b0d7812 */ /* 0x000fc800078ec0ff */
[CC--:B------:R-:W-:Y:S02]  /*1d10*/  VIADDMNMX R12, R30.reuse, -R13.reuse, 0xb9600000, !PT ;  /* 0xb96000001e0c7446 */ /* 0x0c0fe4000780090d */
[----:B------:R-:W-:Y:S02]  /*1d20*/  ISETP.GE.U32.AND P0, PT, R30, R13, PT ;  /* 0x0000000d1e00720c */ /* 0x000fe40003f06070 */
[----:B------:R-:W-:Y:S02]  /*1d30*/  VIMNMX R12, PT, PT, R12, 0x46a00000, PT ;  /* 0x46a000000c0c7848 */ /* 0x000fe40003fe0100 */
[----:B------:R-:W-:-:S04]  /*1d40*/  SEL R13, R6, 0x63400000, !P0 ;  /* 0x63400000060d7807 */ /* 0x000fc80004000000 */
[----:B------:R-:W-:Y:S02]  /*1d50*/  IADD3 R6, PT, PT, -R13, R12, RZ ;  /* 0x0000000c0d067210 */ /* 0x000fe40007ffe1ff */
[----:B------:R-:W-:Y:S02]  /*1d60*/  MOV R12, RZ ;  /* 0x000000ff000c7202 */ /* 0x000fe40000000f00 */
[----:B------:R-:W-:-:S06]  /*1d70*/  IADD3 R13, PT, PT, R6, 0x7fe00000, RZ ;  /* 0x7fe00000060d7810 */ /* 0x000fcc0007ffe0ff */
[----:B------:R-:W-:-:S10]  /*1d80*/  DMUL R22, R28, R12 ;  /* 0x0000000c1c167228 */ /* 0x000fd40000000000 */
[----:B------:R-:W-:-:S13]  /*1d90*/  FSETP.GTU.AND P0, PT, |R23|, 1.469367938527859385e-39, PT ;  /* 0x001000001700780b */ /* 0x000fda0003f0c200 */
[----:B------:R-:W-:Y:S05]  /*1da0*/  @P0 BRA `(.L_x_28) ;  /* 0x0000000000940947 */ /* 0x000fea0003800000 */
[----:B------:R-:W-:Y:S01]  /*1db0*/  DFMA R10, R28, -R10, R20 ;  /* 0x8000000a1c0a722b */ /* 0x000fe20000000014 */
[----:B------:R-:W-:-:S09]  /*1dc0*/  MOV R12, RZ ;  /* 0x000000ff000c7202 */ /* 0x000fd20000000f00 */
[C---:B------:R-:W-:Y:S02]  /*1dd0*/  FSETP.NEU.AND P0, PT, R11.reuse, RZ, PT ;  /* 0x000000ff0b00720b */ /* 0x040fe40003f0d000 */
[----:B------:R-:W-:-:S04]  /*1de0*/  LOP3.LUT R21, R11, 0x80000000, R27, 0x48, !PT ;  /* 0x800000000b157812 */ /* 0x000fc800078e481b */
[----:B------:R-:W-:-:S07]  /*1df0*/  LOP3.LUT R13, R21, R13, RZ, 0xfc, !PT ;  /* 0x0000000d150d7212 */ /* 0x000fce00078efcff */
[----:B------:R-:W-:Y:S05]  /*1e00*/  @!P0 BRA `(.L_x_28) ;  /* 0x00000000007c8947 */ /* 0x000fea0003800000 */
[----:B------:R-:W-:Y:S01]  /*1e10*/  IADD3 R11, PT, PT, -R6, RZ, RZ ;  /* 0x000000ff060b7210 */ /* 0x000fe20007ffe1ff */
[----:B------:R-:W-:Y:S01]  /*1e20*/  DMUL.RP R12, R28, R12 ;  /* 0x0000000c1c0c7228 */ /* 0x000fe20000008000 */
[----:B------:R-:W-:-:S06]  /*1e30*/  MOV R10, RZ ;  /* 0x000000ff000a7202 */ /* 0x000fcc0000000f00 */
[----:B------:R-:W-:-:S03]  /*1e40*/  DFMA R10, R22, -R10, R28 ;  /* 0x8000000a160a722b */ /* 0x000fc6000000001c */
[----:B------:R-:W-:-:S03]  /*1e50*/  LOP3.LUT R21, R13, R21, RZ, 0x3c, !PT ;  /* 0x000000150d157212 */ /* 0x000fc600078e3cff */
[----:B------:R-:W-:-:S04]  /*1e60*/  IADD3 R10, PT, PT, -R6, -0x43300000, RZ ;  /* 0xbcd00000060a7810 */ /* 0x000fc80007ffe1ff */
[----:B------:R-:W-:-:S04]  /*1e70*/  FSETP.NEU.AND P0, PT, |R11|, R10, PT ;  /* 0x0000000a0b00720b */ /* 0x000fc80003f0d200 */
[----:B------:R-:W-:Y:S02]  /*1e80*/  FSEL R22, R12, R22, !P0 ;  /* 0x000000160c167208 */ /* 0x000fe40004000000 */
[----:B------:R-:W-:Y:S01]  /*1e90*/  FSEL R23, R21, R23, !P0 ;  /* 0x0000001715177208 */ /* 0x000fe20004000000 */
[----:B------:R-:W-:Y:S06]  /*1ea0*/  BRA `(.L_x_28) ;  /* 0x0000000000547947 */ /* 0x000fec0003800000 */
.L_x_27:
[----:B------:R-:W-:-:S14]  /*1eb0*/  DSETP.NAN.AND P0, PT, R12, R12, PT ;  /* 0x0000000c0c00722a */ /* 0x000fdc0003f08000 */
[----:B------:R-:W-:Y:S05]  /*1ec0*/  @P0 BRA `(.L_x_29) ;  /* 0x0000000000440947 */ /* 0x000fea0003800000 */
[----:B------:R-:W-:-:S14]  /*1ed0*/  DSETP.NAN.AND P0, PT, R26, R26, PT ;  /* 0x0000001a1a00722a */ /* 0x000fdc0003f08000 */
[----:B------:R-:W-:Y:S05]  /*1ee0*/  @P0 BRA `(.L_x_30) ;  /* 0x0000000000300947 */ /* 0x000fea0003800000 */
[----:B------:R-:W-:Y:S02]  /*1ef0*/  ISETP.NE.AND P0, PT, R33, R31, PT ;  /* 0x0000001f2100720c */ /* 0x000fe40003f05270 */
[----:B------:R-:W-:Y:S02]  /*1f00*/  MOV R22, 0x0 ;  /* 0x0000000000167802 */ /* 0x000fe40000000f00 */
[----:B------:R-:W-:-:S09]  /*1f10*/  MOV R23, 0xfff80000 ;  /* 0xfff8000000177802 */ /* 0x000fd20000000f00 */
[----:B------:R-:W-:Y:S05]  /*1f20*/  @!P0 BRA `(.L_x_28) ;  /* 0x0000000000348947 */ /* 0x000fea0003800000 */
[----:B------:R-:W-:Y:S02]  /*1f30*/  ISETP.NE.AND P0, PT, R33, 0x7ff00000, PT ;  /* 0x7ff000002100780c */ /* 0x000fe40003f05270 */
[----:B------:R-:W-:Y:S02]  /*1f40*/  LOP3.LUT R23, R13, 0x80000000, R27, 0x48, !PT ;  /* 0x800000000d177812 */ /* 0x000fe400078e481b */
[----:B------:R-:W-:-:S13]  /*1f50*/  ISETP.EQ.OR P0, PT, R31, RZ, !P0 ;  /* 0x000000ff1f00720c */ /* 0x000fda0004702670 */
[----:B------:R-:W-:Y:S02]  /*1f60*/  @P0 LOP3.LUT R6, R23, 0x7ff00000, RZ, 0xfc, !PT ;  /* 0x7ff0000017060812 */ /* 0x000fe400078efcff */
[----:B------:R-:W-:Y:S02]  /*1f70*/  @!P0 MOV R22, RZ ;  /* 0x000000ff00168202 */ /* 0x000fe40000000f00 */
[----:B------:R-:W-:Y:S02]  /*1f80*/  @P0 MOV R22, RZ ;  /* 0x000000ff00160202 */ /* 0x000fe40000000f00 */
[----:B------:R-:W-:Y:S01]  /*1f90*/  @P0 MOV R23, R6 ;  /* 0x0000000600170202 */ /* 0x000fe20000000f00 */
[----:B------:R-:W-:Y:S06]  /*1fa0*/  BRA `(.L_x_28) ;  /* 0x0000000000147947 */ /* 0x000fec0003800000 */
.L_x_30:
[----:B------:R-:W-:Y:S02]  /*1fb0*/  LOP3.LUT R23, R27, 0x80000, RZ, 0xfc, !PT ;  /* 0x000800001b177812 */ /* 0x000fe400078efcff */
[----:B------:R-:W-:Y:S01]  /*1fc0*/  MOV R22, R26 ;  /* 0x0000001a00167202 */ /* 0x000fe20000000f00 */
[----:B------:R-:W-:Y:S06]  /*1fd0*/  BRA `(.L_x_28) ;  /* 0x0000000000087947 */ /* 0x000fec0003800000 */
.L_x_29:
[----:B------:R-:W-:Y:S02]  /*1fe0*/  LOP3.LUT R23, R13, 0x80000, RZ, 0xfc, !PT ;  /* 0x000800000d177812 */ /* 0x000fe400078efcff */
[----:B------:R-:W-:-:S07]  /*1ff0*/  MOV R22, R12 ;  /* 0x0000000c00167202 */ /* 0x000fce0000000f00 */
.L_x_28:
[----:B------:R-:W-:Y:S02]  /*2000*/  MOV R33, 0x0 ;  /* 0x0000000000217802 */ /* 0x000fe40000000f00 */
[----:B------:R-:W-:Y:S02]  /*2010*/  MOV R10, R22 ;  /* 0x00000016000a7202 */ /* 0x000fe40000000f00 */
[----:B------:R-:W-:Y:S01]  /*2020*/  MOV R11, R23 ;  /* 0x00000017000b7202 */ /* 0x000fe20000000f00 */
[----:B------:R-:W-:Y:S06]  /*2030*/  RET.REL.NODEC R32 `(_Z20cycfold_multichannelPK6float2S1_PKdS3_iiiiiPS_S4_S4_Pj) ;  /* 0xffffffdc20f07950 */ /* 0x000fec0003c3ffff */
.L_x_31:
[----:B------:R-:W-:-:S00]  /*2040*/  BRA `(.L_x_31) ;  /* 0xfffffffc00fc7947 */ /* 0x000fc0000383ffff */
[----:B------:R-:W-:-:S00]  /*2050*/  NOP ;  /* 0x0000000000007918 */ /* 0x000fc00000000000 */
        /* <DEDUP_REMOVED lines=10> */
.L_x_33:


//--------------------- .nv.shared.reserved.0     --------------------------
	.section	.nv.shared.reserved.0,"aw",@nobits
	.weak		__nv_reservedSMEM_offset_0_alias
	.size		__nv_reservedSMEM_offset_0_alias, 0, 64
	.other		__nv_reservedSMEM_offset_0_alias,@"STO_CUDA_RESERVED_SHARED STV_DEFAULT"
__nv_reservedSMEM_offset_0_alias:
	.zero		0
	.zero		64


//--------------------- .nv.constant0._Z20cycfold_multichannelPK6float2S1_PKdS3_iiiiiPS_S4_S4_Pj --------------------------
	.section	.nv.constant0._Z20cycfold_multichannelPK6float2S1_PKdS3_iiiiiPS_S4_S4_Pj,"a",@progbits
	.sectionflags	@""
	.align	4
.nv.constant0._Z20cycfold_multichannelPK6float2S1_PKdS3_iiiiiPS_S4_S4_Pj:
	.zero		984


//--------------------- SYMBOLS --------------------------

	.type		.nv.reservedSmem.offset0,@object
	.size		.nv.reservedSmem.offset0,0x4
